	.target	sm_90a

	.elftype	@"ET_EXEC"


//--------------------- .note.nv.tkinfo           --------------------------
	.section	.note.nv.tkinfo,"",@"SHT_NOTE"
	.sectionflags	@"SHF_NOTE_NV_TKINFO"
	.tkinfo
        /*0018*/ 	.word	0x00000002
        /*0030*/ 	.string	""
        /*0030*/ 	.string	"ptxas"
        /*0030*/ 	.string	"Cuda compilation tools, release 13.0, V13.0.88"
        /*0030*/ 	.string	"Build cuda_13.0.r13.0/compiler.36424714_0"
        /*0030*/ 	.string	"-arch sm_90a -m 64 "



//--------------------- .note.nv.cuinfo           --------------------------
	.section	.note.nv.cuinfo,"",@"SHT_NOTE"
	.sectionflags	@"SHF_NOTE_NV_CUINFO"
        /*0018*/ 	.short	0x0002
        /*001a*/ 	.short	0x005a
        /*001c*/ 	.short	0x0082
	.zero		2


//--------------------- .nv.info                  --------------------------
	.section	.nv.info,"",@"SHT_CUDA_INFO"
	.align	4


	//----- nvinfo : EIATTR_REGCOUNT
	.align		4
        /*0000*/ 	.byte	0x04, 0x2f
        /*0002*/ 	.short	(.L_16 - .L_15)
	.align		4
.L_15:
        /*0004*/ 	.word	index@(_ZN7cutlass13device_kernelINS_4fmha6kernel28FmhaKernelTmaWarpSpecializedINS1_10collective30FmhaMainloopTmaWarpSpecializedINS_6half_tEffN4cute5tupleIJNS7_1CILi128EEESA_NS9_ILi256EEEEEENS8_IJiNS9_ILi1EEENS8_IJiiEEEEEESF_SF_NS4_13DefaultFusionEJNS2_6OptionILNS2_3TagE0ENS9_ILb1EEEEENSH_ILSI_2ESJ_EEEEENS4_15FmhaFwdEpilogueIS6_fNS8_IJNS9_ILi64EEESB_SA_EEEEENS2_23PersistentTileSchedulerEJSK_SL_EEEEEvNT_6ParamsE)
        /*0008*/ 	.word	0x000000a8


	//----- nvinfo : EIATTR_FRAME_SIZE
	.align		4
.L_16:
        /*000c*/ 	.byte	0x04, 0x11
        /*000e*/ 	.short	(.L_18 - .L_17)
	.align		4
.L_17:
        /*0010*/ 	.word	index@($__internal_0_$__cuda_sm20_rcp_rn_f32_slowpath)
        /*0014*/ 	.word	0x00000000


	//----- nvinfo : EIATTR_FRAME_SIZE
	.align		4
.L_18:
        /*0018*/ 	.byte	0x04, 0x11
        /*001a*/ 	.short	(.L_20 - .L_19)
	.align		4
.L_19:
        /*001c*/ 	.word	index@(_ZN7cutlass13device_kernelINS_4fmha6kernel28FmhaKernelTmaWarpSpecializedINS1_10collective30FmhaMainloopTmaWarpSpecializedINS_6half_tEffN4cute5tupleIJNS7_1CILi128EEESA_NS9_ILi256EEEEEENS8_IJiNS9_ILi1EEENS8_IJiiEEEEEESF_SF_NS4_13DefaultFusionEJNS2_6OptionILNS2_3TagE0ENS9_ILb1EEEEENSH_ILSI_2ESJ_EEEEENS4_15FmhaFwdEpilogueIS6_fNS8_IJNS9_ILi64EEESB_SA_EEEEENS2_23PersistentTileSchedulerEJSK_SL_EEEEEvNT_6ParamsE)
        /*0020*/ 	.word	0x00000000


	//----- nvinfo : EIATTR_MIN_STACK_SIZE
	.align		4
.L_20:
        /*0024*/ 	.byte	0x04, 0x12
        /*0026*/ 	.short	(.L_22 - .L_21)
	.align		4
.L_21:
        /*0028*/ 	.word	index@(_ZN7cutlass13device_kernelINS_4fmha6kernel28FmhaKernelTmaWarpSpecializedINS1_10collective30FmhaMainloopTmaWarpSpecializedINS_6half_tEffN4cute5tupleIJNS7_1CILi128EEESA_NS9_ILi256EEEEEENS8_IJiNS9_ILi1EEENS8_IJiiEEEEEESF_SF_NS4_13DefaultFusionEJNS2_6OptionILNS2_3TagE0ENS9_ILb1EEEEENSH_ILSI_2ESJ_EEEEENS4_15FmhaFwdEpilogueIS6_fNS8_IJNS9_ILi64EEESB_SA_EEEEENS2_23PersistentTileSchedulerEJSK_SL_EEEEEvNT_6ParamsE)
        /*002c*/ 	.word	0x00000000
.L_22:


//--------------------- .nv.compat                --------------------------
	.section	.nv.compat,"",@"SHT_CUDA_COMPAT_INFO"
	.align	4
        /*0000*/ 	.byte	0x02, 0x09, 0x01, 0x00, 0x02, 0x02, 0x04, 0x00, 0x02, 0x05, 0x05, 0x00, 0x03, 0x07, 0x01, 0x01
        /*0010*/ 	.byte	0x02, 0x03, 0x01, 0x00, 0x02, 0x06, 0x01, 0x00, 0x04, 0x0b, 0x08, 0x00, 0x00, 0x00, 0x00, 0x00
        /*0020*/ 	.byte	0x00, 0x00, 0x00, 0x00


//--------------------- .nv.info._ZN7cutlass13device_kernelINS_4fmha6kernel28FmhaKernelTmaWarpSpecializedINS1_10collective30FmhaMainloopTmaWarpSpecializedINS_6half_tEffN4cute5tupleIJNS7_1CILi128EEESA_NS9_ILi256EEEEEENS8_IJiNS9_ILi1EEENS8_IJiiEEEEEESF_SF_NS4_13DefaultFusionEJNS2_6OptionILNS2_3TagE0ENS9_ILb1EEEEENSH_ILSI_2ESJ_EEEEENS4_15FmhaFwdEpilogueIS6_fNS8_IJNS9_ILi64EEESB_SA_EEEEENS2_23PersistentTileSchedulerEJSK_SL_EEEEEvNT_6ParamsE --------------------------
	.section	.nv.info._ZN7cutlass13device_kernelINS_4fmha6kernel28FmhaKernelTmaWarpSpecializedINS1_10collective30FmhaMainloopTmaWarpSpecializedINS_6half_tEffN4cute5tupleIJNS7_1CILi128EEESA_NS9_ILi256EEEEEENS8_IJiNS9_ILi1EEENS8_IJiiEEEEEESF_SF_NS4_13DefaultFusionEJNS2_6OptionILNS2_3TagE0ENS9_ILb1EEEEENSH_ILSI_2ESJ_EEEEENS4_15FmhaFwdEpilogueIS6_fNS8_IJNS9_ILi64EEESB_SA_EEEEENS2_23PersistentTileSchedulerEJSK_SL_EEEEEvNT_6ParamsE,"",@"SHT_CUDA_INFO"
	.sectionflags	@""
	.align	4


	//----- nvinfo : EIATTR_CUDA_API_VERSION
	.align		4
        /*0000*/ 	.byte	0x04, 0x37
        /*0002*/ 	.short	(.L_24 - .L_23)
.L_23:
        /*0004*/ 	.word	0x00000082


	//----- nvinfo : EIATTR_KPARAM_INFO
	.align		4
.L_24:
        /*0008*/ 	.byte	0x04, 0x17
        /*000a*/ 	.short	(.L_26 - .L_25)
.L_25:
        /*000c*/ 	.word	0x00000000
        /*0010*/ 	.short	0x0000
        /*0012*/ 	.short	0x0070
        /*0014*/ 	.byte	0x00, 0xf0, 0x01, 0x20


	//----- nvinfo : EIATTR_SPARSE_MMA_MASK
	.align		4
.L_26:
        /*0018*/ 	.byte	0x03, 0x50
        /*001a*/ 	.short	0x0000


	//----- nvinfo : EIATTR_MAXREG_COUNT
	.align		4
        /*001c*/ 	.byte	0x03, 0x1b
        /*001e*/ 	.short	0x00a8


	//----- nvinfo : EIATTR_NUM_BARRIERS
	.align		4
        /*0020*/ 	.byte	0x02, 0x4c
        /*0022*/ 	.byte	0x02
	.zero		1


	//----- nvinfo : EIATTR_EXTERNS
	.align		4
        /*0024*/ 	.byte	0x04, 0x0f
        /*0026*/ 	.short	(.L_28 - .L_27)


	//   ....[0]....
	.align		4
.L_27:
        /*0028*/ 	.word	index@(__assertfail)


	//----- nvinfo : EIATTR_MERCURY_ISA_VERSION
	.align		4
.L_28:
        /*002c*/ 	.byte	0x03, 0x5f
        /*002e*/ 	.short	0x0101


	//----- nvinfo : EIATTR_INT_WARP_WIDE_INSTR_OFFSETS
	.align		4
        /*0030*/ 	.byte	0x04, 0x31
        /*0032*/ 	.short	(.L_30 - .L_29)


	//   ....[0]....
.L_29:
        /*0034*/ 	.word	0x00000790


	//   ....[1]....
        /*0038*/ 	.word	0x000007a0


	//   ....[2]....
        /*003c*/ 	.word	0x000007b0


	//   ....[3]....
        /*0040*/ 	.word	0x000007c0


	//   ....[4]....
        /*0044*/ 	.word	0x00000830


	//   ....[5]....
        /*0048*/ 	.word	0x00000a10


	//   ....[6]....
        /*004c*/ 	.word	0x00000ad0


	//----- nvinfo : EIATTR_COOP_GROUP_MASK_REGIDS
	.align		4
.L_30:
        /*0050*/ 	.byte	0x04, 0x29
        /*0052*/ 	.short	(.L_32 - .L_31)


	//   ....[0]....
.L_31:
        /*0054*/ 	.word	0xffffffff


	//   ....[1]....
        /*0058*/ 	.word	0xffffffff


	//   ....[2]....
        /*005c*/ 	.word	0xffffffff


	//   ....[3]....
        /*0060*/ 	.word	0xffffffff


	//   ....[4]....
        /*0064*/ 	.word	0xffffffff


	//   ....[5]....
        /*0068*/ 	.word	0xffffffff


	//   ....[6]....
        /*006c*/ 	.word	0xffffffff


	//   ....[7]....
        /*0070*/ 	.word	0xffffffff


	//   ....[8]....
        /*0074*/ 	.word	0xffffffff


	//   ....[9]....
        /*0078*/ 	.word	0xffffffff


	//   ....[10]....
        /*007c*/ 	.word	0xffffffff


	//   ....[11]....
        /*0080*/ 	.word	0xffffffff


	//   ....[12]....
        /*0084*/ 	.word	0xffffffff


	//   ....[13]....
        /*0088*/ 	.word	0xffffffff


	//   ....[14]....
        /*008c*/ 	.word	0xffffffff


	//   ....[15]....
        /*0090*/ 	.word	0xffffffff


	//   ....[16]....
        /*0094*/ 	.word	0xffffffff


	//   ....[17]....
        /*0098*/ 	.word	0xffffffff


	//----- nvinfo : EIATTR_COOP_GROUP_INSTR_OFFSETS
	.align		4
.L_32:
        /*009c*/ 	.byte	0x04, 0x28
        /*009e*/ 	.short	(.L_34 - .L_33)


	//   ....[0]....
.L_33:
        /*00a0*/ 	.word	0x00000070


	//   ....[1]....
        /*00a4*/ 	.word	0x000000a0


	//   ....[2]....
        /*00a8*/ 	.word	0x000001d0


	//   ....[3]....
        /*00ac*/ 	.word	0x00000410


	//   ....[4]....
        /*00b0*/ 	.word	0x000005d0


	//   ....[5]....
        /*00b4*/ 	.word	0x00000730


	//   ....[6]....
        /*00b8*/ 	.word	0x00001f30


	//   ....[7]....
        /*00bc*/ 	.word	0x00001f60


	//   ....[8]....
        /*00c0*/ 	.word	0x00002700


	//   ....[9]....
        /*00c4*/ 	.word	0x00002810


	//   ....[10]....
        /*00c8*/ 	.word	0x00004aa0


	//   ....[11]....
        /*00cc*/ 	.word	0x00004ac0


	//   ....[12]....
        /*00d0*/ 	.word	0x00005360


	//   ....[13]....
        /*00d4*/ 	.word	0x000054b0


	//   ....[14]....
        /*00d8*/ 	.word	0x00007730


	//   ....[15]....
        /*00dc*/ 	.word	0x00007760


	//   ....[16]....
        /*00e0*/ 	.word	0x000077a0


	//   ....[17]....
        /*00e4*/ 	.word	0x000077c0


	//----- nvinfo : EIATTR_REG_RECONFIG
	.align		4
.L_34:
        /*00e8*/ 	.byte	0x01, 0x54
	.zero		2


	//----- nvinfo : EIATTR_SYSCALL_OFFSETS
	.align		4
        /*00ec*/ 	.byte	0x04, 0x46
        /*00ee*/ 	.short	(.L_36 - .L_35)


	//   ....[0]....
.L_35:
        /*00f0*/ 	.word	0x000088b0


	//   ....[1]....
        /*00f4*/ 	.word	0x00008a40


	//----- nvinfo : EIATTR_MBARRIER_INSTR_OFFSETS
	.align		4
.L_36:
        /*00f8*/ 	.byte	0x04, 0x39
        /*00fa*/ 	.short	(.L_38 - .L_37)


	//   ....[0]....
.L_37:
        /*00fc*/ 	.word	0x000003c0
        /*0100*/ 	.word	0x000000ff
        /*0104*/ 	.word	0x00064450
        /*0108*/ 	.short	0x0100
        /*010a*/ 	.byte	0x08
	.zero		1


	//   ....[1]....
        /*010c*/ 	.word	0x000003d0
        /*0110*/ 	.word	0x000000ff
        /*0114*/ 	.word	0x00064460
        /*0118*/ 	.short	0x0100
        /*011a*/ 	.byte	0x08
	.zero		1


	//   ....[2]....
        /*011c*/ 	.word	0x000003e0
        /*0120*/ 	.word	0x000000ff
        /*0124*/ 	.word	0x00064458
        /*0128*/ 	.short	0x0100
        /*012a*/ 	.byte	0x08
	.zero		1


	//   ....[3]....
        /*012c*/ 	.word	0x000003f0
        /*0130*/ 	.word	0x000000ff
        /*0134*/ 	.word	0x00064468
        /*0138*/ 	.short	0x0100
        /*013a*/ 	.byte	0x08
	.zero		1


	//   ....[4]....
        /*013c*/ 	.word	0x00000520
        /*0140*/ 	.word	0x000000ff
        /*0144*/ 	.word	0x00064400
        /*0148*/ 	.short	0x0100
        /*014a*/ 	.byte	0x08
	.zero		1


	//   ....[5]....
        /*014c*/ 	.word	0x00000530
        /*0150*/ 	.word	0x000000ff
        /*0154*/ 	.word	0x00064428
        /*0158*/ 	.short	0x0100
        /*015a*/ 	.byte	0x08
	.zero		1


	//   ....[6]....
        /*015c*/ 	.word	0x00000540
        /*0160*/ 	.word	0x000000ff
        /*0164*/ 	.word	0x00064408
        /*0168*/ 	.short	0x0100
        /*016a*/ 	.byte	0x08
	.zero		1


	//   ....[7]....
        /*016c*/ 	.word	0x00000550
        /*0170*/ 	.word	0x000000ff
        /*0174*/ 	.word	0x00064430
        /*0178*/ 	.short	0x0100
        /*017a*/ 	.byte	0x08
	.zero		1


	//   ....[8]....
        /*017c*/ 	.word	0x00000560
        /*0180*/ 	.word	0x000000ff
        /*0184*/ 	.word	0x00064410
        /*0188*/ 	.short	0x0100
        /*018a*/ 	.byte	0x08
	.zero		1


	//   ....[9]....
        /*018c*/ 	.word	0x00000570
        /*0190*/ 	.word	0x000000ff
        /*0194*/ 	.word	0x00064438
        /*0198*/ 	.short	0x0100
        /*019a*/ 	.byte	0x08
	.zero		1


	//   ....[10]....
        /*019c*/ 	.word	0x00000580
        /*01a0*/ 	.word	0x000000ff
        /*01a4*/ 	.word	0x00064418
        /*01a8*/ 	.short	0x0100
        /*01aa*/ 	.byte	0x08
	.zero		1


	//   ....[11]....
        /*01ac*/ 	.word	0x00000590
        /*01b0*/ 	.word	0x000000ff
        /*01b4*/ 	.word	0x00064440
        /*01b8*/ 	.short	0x0100
        /*01ba*/ 	.byte	0x08
	.zero		1


	//   ....[12]....
        /*01bc*/ 	.word	0x000005a0
        /*01c0*/ 	.word	0x000000ff
        /*01c4*/ 	.word	0x00064420
        /*01c8*/ 	.short	0x0100
        /*01ca*/ 	.byte	0x08
	.zero		1


	//   ....[13]....
        /*01cc*/ 	.word	0x000005b0
        /*01d0*/ 	.word	0x000000ff
        /*01d4*/ 	.word	0x00064448
        /*01d8*/ 	.short	0x0100
        /*01da*/ 	.byte	0x08
	.zero		1


	//   ....[14]....
        /*01dc*/ 	.word	0x000006e0
        /*01e0*/ 	.word	0x000000ff
        /*01e4*/ 	.word	0x00064470
        /*01e8*/ 	.short	0x0100
        /*01ea*/ 	.byte	0x08
	.zero		1


	//   ....[15]....
        /*01ec*/ 	.word	0x000006f0
        /*01f0*/ 	.word	0x000000ff
        /*01f4*/ 	.word	0x00064480
        /*01f8*/ 	.short	0x0100
        /*01fa*/ 	.byte	0x08
	.zero		1


	//   ....[16]....
        /*01fc*/ 	.word	0x00000700
        /*0200*/ 	.word	0x000000ff
        /*0204*/ 	.word	0x00064478
        /*0208*/ 	.short	0x0100
        /*020a*/ 	.byte	0x08
	.zero		1


	//   ....[17]....
        /*020c*/ 	.word	0x00000710
        /*0210*/ 	.word	0x000000ff
        /*0214*/ 	.word	0x00064488
        /*0218*/ 	.short	0x0100
        /*021a*/ 	.byte	0x08
	.zero		1


	//   ....[18]....
        /*021c*/ 	.word	0x00000850
        /*0220*/ 	.word	0x000000ff
        /*0224*/ 	.word	0x00064490
        /*0228*/ 	.short	0x0100
        /*022a*/ 	.byte	0x06
	.zero		1


	//   ....[19]....
        /*022c*/ 	.word	0x00000860
        /*0230*/ 	.word	0x000000ff
        /*0234*/ 	.word	0x00064498
        /*0238*/ 	.short	0x0100
        /*023a*/ 	.byte	0x06
	.zero		1


	//   ....[20]....
        /*023c*/ 	.word	0x00000870
        /*0240*/ 	.word	0x000000ff
        /*0244*/ 	.word	0x000644a0
        /*0248*/ 	.short	0x0100
        /*024a*/ 	.byte	0x06
	.zero		1


	//   ....[21]....
        /*024c*/ 	.word	0x00000880
        /*0250*/ 	.word	0x000000ff
        /*0254*/ 	.word	0x000644a8
        /*0258*/ 	.short	0x0100
        /*025a*/ 	.byte	0x06
	.zero		1


	//   ....[22]....
        /*025c*/ 	.word	0x00000980
        /*0260*/ 	.word	0x000000ff
        /*0264*/ 	.word	0x000644c0
        /*0268*/ 	.short	0x0100
        /*026a*/ 	.byte	0x08
	.zero		1


	//   ....[23]....
        /*026c*/ 	.word	0x00000990
        /*0270*/ 	.word	0x000000ff
        /*0274*/ 	.word	0x000644e0
        /*0278*/ 	.short	0x0100
        /*027a*/ 	.byte	0x08
	.zero		1


	//   ....[24]....
        /*027c*/ 	.word	0x000009a0
        /*0280*/ 	.word	0x000000ff
        /*0284*/ 	.word	0x000644c8
        /*0288*/ 	.short	0x0100
        /*028a*/ 	.byte	0x08
	.zero		1


	//   ....[25]....
        /*028c*/ 	.word	0x000009b0
        /*0290*/ 	.word	0x000000ff
        /*0294*/ 	.word	0x000644e8
        /*0298*/ 	.short	0x0100
        /*029a*/ 	.byte	0x08
	.zero		1


	//   ....[26]....
        /*029c*/ 	.word	0x000009c0
        /*02a0*/ 	.word	0x000000ff
        /*02a4*/ 	.word	0x000644d0
        /*02a8*/ 	.short	0x0100
        /*02aa*/ 	.byte	0x08
	.zero		1


	//   ....[27]....
        /*02ac*/ 	.word	0x000009d0
        /*02b0*/ 	.word	0x000000ff
        /*02b4*/ 	.word	0x000644f0
        /*02b8*/ 	.short	0x0100
        /*02ba*/ 	.byte	0x08
	.zero		1


	//   ....[28]....
        /*02bc*/ 	.word	0x000009e0
        /*02c0*/ 	.word	0x000000ff
        /*02c4*/ 	.word	0x000644d8
        /*02c8*/ 	.short	0x0100
        /*02ca*/ 	.byte	0x08
	.zero		1


	//   ....[29]....
        /*02cc*/ 	.word	0x000009f0
        /*02d0*/ 	.word	0x000000ff
        /*02d4*/ 	.word	0x000644f8
        /*02d8*/ 	.short	0x0100
        /*02da*/ 	.byte	0x08
	.zero		1


	//   ....[30]....
        /*02dc*/ 	.word	0x00000b00
        /*02e0*/ 	.word	0x000000ff
        /*02e4*/ 	.word	0x000644b0
        /*02e8*/ 	.short	0x0100
        /*02ea*/ 	.byte	0x06
	.zero		1


	//   ....[31]....
        /*02ec*/ 	.word	0x00001310
        /*02f0*/ 	.word	0x000000ff
        /*02f4*/ 	.word	0x00064450
        /*02f8*/ 	.short	0x010a
        /*02fa*/ 	.byte	0x06
	.zero		1


	//   ....[32]....
        /*02fc*/ 	.word	0x000013b0
        /*0300*/ 	.word	0x000000ff
        /*0304*/ 	.word	0x00064400
        /*0308*/ 	.short	0x010a
        /*030a*/ 	.byte	0x26
	.zero		1


	//   ....[33]....
        /*030c*/ 	.word	0x00001420
        /*0310*/ 	.word	0x000000ff
        /*0314*/ 	.word	0xfffffff8
        /*0318*/ 	.short	0x010a
        /*031a*/ 	.byte	0x05
	.zero		1


	//   ....[34]....
        /*031c*/ 	.word	0x00003c00
        /*0320*/ 	.word	0x00000004
        /*0324*/ 	.word	0x00000000
        /*0328*/ 	.short	0x0101
        /*032a*/ 	.byte	0x07
	.zero		1


	//   ....[35]....
        /*032c*/ 	.word	0x00003ca0
        /*0330*/ 	.word	0x000000ff
        /*0334*/ 	.word	0x00064400
        /*0338*/ 	.short	0x010a
        /*033a*/ 	.byte	0x06
	.zero		1


	//   ....[36]....
        /*033c*/ 	.word	0x00004020
        /*0340*/ 	.word	0x000000ff
        /*0344*/ 	.word	0x00000000
        /*0348*/ 	.short	0x0101
        /*034a*/ 	.byte	0x26
	.zero		1


	//   ....[37]....
        /*034c*/ 	.word	0x000041e0
        /*0350*/ 	.word	0x000000ff
        /*0354*/ 	.word	0x00064400
        /*0358*/ 	.short	0x010a
        /*035a*/ 	.byte	0x07
	.zero		1


	//   ....[38]....
        /*035c*/ 	.word	0x00006700
        /*0360*/ 	.word	0x000000ff
        /*0364*/ 	.word	0x00064400
        /*0368*/ 	.short	0x010a
        /*036a*/ 	.byte	0x0a
	.zero		1


	//   ....[39]....
        /*036c*/ 	.word	0x00007080
        /*0370*/ 	.word	0x000000ff
        /*0374*/ 	.word	0x00064400
        /*0378*/ 	.short	0x010a
        /*037a*/ 	.byte	0x0a
	.zero		1


	//   ....[40]....
        /*037c*/ 	.word	0x000073f0
        /*0380*/ 	.word	0x000000ff
        /*0384*/ 	.word	0x00000000
        /*0388*/ 	.short	0x0101
        /*038a*/ 	.byte	0x0a
	.zero		1


	//   ....[41]....
        /*038c*/ 	.word	0x000074a0
        /*0390*/ 	.word	0x000000ff
        /*0394*/ 	.word	0x00000000
        /*0398*/ 	.short	0x0101
        /*039a*/ 	.byte	0x05
	.zero		1


	//   ....[42]....
        /*039c*/ 	.word	0x00007670
        /*03a0*/ 	.word	0x000000ff
        /*03a4*/ 	.word	0x00000000
        /*03a8*/ 	.short	0x0101
        /*03aa*/ 	.byte	0x06
	.zero		1


	//   ....[43]....
        /*03ac*/ 	.word	0x00007700
        /*03b0*/ 	.word	0x000000ff
        /*03b4*/ 	.word	0x00000000
        /*03b8*/ 	.short	0x0101
        /*03ba*/ 	.byte	0x04
	.zero		1


	//   ....[44]....
        /*03bc*/ 	.word	0x00008060
        /*03c0*/ 	.word	0x000000ff
        /*03c4*/ 	.word	0x00064498
        /*03c8*/ 	.short	0x010a
        /*03ca*/ 	.byte	0x04
	.zero		1


	//   ....[45]....
        /*03cc*/ 	.word	0x0000a670
        /*03d0*/ 	.word	0x00000000
        /*03d4*/ 	.word	0x00064490
        /*03d8*/ 	.short	0x0101
        /*03da*/ 	.byte	0x05
	.zero		1


	//   ....[46]....
        /*03dc*/ 	.word	0x0000aa30
        /*03e0*/ 	.word	0x00000007
        /*03e4*/ 	.word	0x00064460
        /*03e8*/ 	.short	0x010a
        /*03ea*/ 	.byte	0x3f
	.zero		1


	//   ....[47]....
        /*03ec*/ 	.word	0x0000ada0
        /*03f0*/ 	.word	0x00000007
        /*03f4*/ 	.word	0x000644b0
        /*03f8*/ 	.short	0x0101
        /*03fa*/ 	.byte	0x3f
	.zero		1


	//   ....[48]....
        /*03fc*/ 	.word	0x0000adb0
        /*0400*/ 	.word	0x00000007
        /*0404*/ 	.word	0x000644b0
        /*0408*/ 	.short	0x010a
        /*040a*/ 	.byte	0x3f
	.zero		1


	//   ....[49]....
        /*040c*/ 	.word	0x0000ae50
        /*0410*/ 	.word	0x00000004
        /*0414*/ 	.word	0x00064460
        /*0418*/ 	.short	0x010a
        /*041a*/ 	.byte	0x3f
	.zero		1


	//   ....[50]....
        /*041c*/ 	.word	0x0000b4c0
        /*0420*/ 	.word	0x00000008
        /*0424*/ 	.word	0x00064428
        /*0428*/ 	.short	0x010a
        /*042a*/ 	.byte	0x3f
	.zero		1


	//   ....[51]....
        /*042c*/ 	.word	0x0000b820
        /*0430*/ 	.word	0x00000005
        /*0434*/ 	.word	0x000644b0
        /*0438*/ 	.short	0x0101
        /*043a*/ 	.byte	0x3f
	.zero		1


	//   ....[52]....
        /*043c*/ 	.word	0x0000b830
        /*0440*/ 	.word	0x00000005
        /*0444*/ 	.word	0x000644b0
        /*0448*/ 	.short	0x010a
        /*044a*/ 	.byte	0x3f
	.zero		1


	//   ....[53]....
        /*044c*/ 	.word	0x0000b8e0
        /*0450*/ 	.word	0x00000007
        /*0454*/ 	.word	0x00064428
        /*0458*/ 	.short	0x010a
        /*045a*/ 	.byte	0x3f
	.zero		1


	//   ....[54]....
        /*045c*/ 	.word	0x0000bcd0
        /*0460*/ 	.word	0x00000006
        /*0464*/ 	.word	0x00064428
        /*0468*/ 	.short	0x010a
        /*046a*/ 	.byte	0x3f
	.zero		1


	//   ....[55]....
        /*046c*/ 	.word	0x0000c050
        /*0470*/ 	.word	0x00000006
        /*0474*/ 	.word	0x00064428
        /*0478*/ 	.short	0x010a
        /*047a*/ 	.byte	0x3f
	.zero		1


	//   ....[56]....
        /*047c*/ 	.word	0x0000c420
        /*0480*/ 	.word	0x00000003
        /*0484*/ 	.word	0x00064450
        /*0488*/ 	.short	0x010a
        /*048a*/ 	.byte	0x3f
	.zero		1


	//   ....[57]....
        /*048c*/ 	.word	0x0000c480
        /*0490*/ 	.word	0x00000005
        /*0494*/ 	.word	0x00064400
        /*0498*/ 	.short	0x010a
        /*049a*/ 	.byte	0x3f
	.zero		1


	//   ....[58]....
        /*049c*/ 	.word	0x0000c4e0
        /*04a0*/ 	.word	0x00000000
        /*04a4*/ 	.word	0xfffffff8
        /*04a8*/ 	.short	0x010a
        /*04aa*/ 	.byte	0x3f
	.zero		1


	//   ....[59]....
        /*04ac*/ 	.word	0x0000c540
        /*04b0*/ 	.word	0x0000000a
        /*04b4*/ 	.word	0x00064400
        /*04b8*/ 	.short	0x010a
        /*04ba*/ 	.byte	0x3f
	.zero		1


	//   ....[60]....
        /*04bc*/ 	.word	0x0000c5a0
        /*04c0*/ 	.word	0x00000003
        /*04c4*/ 	.word	0x00064400
        /*04c8*/ 	.short	0x010a
        /*04ca*/ 	.byte	0x3f
	.zero		1


	//   ....[61]....
        /*04cc*/ 	.word	0x0000c600
        /*04d0*/ 	.word	0x0000000a
        /*04d4*/ 	.word	0x00064400
        /*04d8*/ 	.short	0x010a
        /*04da*/ 	.byte	0x3f
	.zero		1


	//   ....[62]....
        /*04dc*/ 	.word	0x0000c660
        /*04e0*/ 	.word	0x00000003
        /*04e4*/ 	.word	0x00064498
        /*04e8*/ 	.short	0x010a
        /*04ea*/ 	.byte	0x3f
	.zero		1


	//   ....[63]....
        /*04ec*/ 	.word	0x0000c730
        /*04f0*/ 	.word	0x00000007
        /*04f4*/ 	.word	0x00064460
        /*04f8*/ 	.short	0x010a
        /*04fa*/ 	.byte	0x3f
	.zero		1


	//   ....[64]....
        /*04fc*/ 	.word	0x0000c780
        /*0500*/ 	.word	0x00000007
        /*0504*/ 	.word	0x000644b0
        /*0508*/ 	.short	0x010a
        /*050a*/ 	.byte	0x3f
	.zero		1


	//   ....[65]....
        /*050c*/ 	.word	0x0000c7d0
        /*0510*/ 	.word	0x00000004
        /*0514*/ 	.word	0x00064460
        /*0518*/ 	.short	0x010a
        /*051a*/ 	.byte	0x3f
	.zero		1


	//   ....[66]....
        /*051c*/ 	.word	0x0000c8a0
        /*0520*/ 	.word	0x00000008
        /*0524*/ 	.word	0x00064428
        /*0528*/ 	.short	0x010a
        /*052a*/ 	.byte	0x3f
	.zero		1


	//   ....[67]....
        /*052c*/ 	.word	0x0000c8f0
        /*0530*/ 	.word	0x00000005
        /*0534*/ 	.word	0x000644b0
        /*0538*/ 	.short	0x010a
        /*053a*/ 	.byte	0x3f
	.zero		1


	//   ....[68]....
        /*053c*/ 	.word	0x0000c940
        /*0540*/ 	.word	0x00000007
        /*0544*/ 	.word	0x00064428
        /*0548*/ 	.short	0x010a
        /*054a*/ 	.byte	0x3f
	.zero		1


	//   ....[69]....
        /*054c*/ 	.word	0x0000c990
        /*0550*/ 	.word	0x00000006
        /*0554*/ 	.word	0x00064428
        /*0558*/ 	.short	0x010a
        /*055a*/ 	.byte	0x3f
	.zero		1


	//   ....[70]....
        /*055c*/ 	.word	0x0000c9e0
        /*0560*/ 	.word	0x00000006
        /*0564*/ 	.word	0x00064428
        /*0568*/ 	.short	0x010a
        /*056a*/ 	.byte	0x3f
	.zero		1


	//----- nvinfo : EIATTR_NUM_MBARRIERS
	.align		4
.L_38:
        /*056c*/ 	.byte	0x03, 0x38
        /*056e*/ 	.short	0x001f


	//----- nvinfo : EIATTR_EXIT_INSTR_OFFSETS
	.align		4
        /*0570*/ 	.byte	0x04, 0x1c
        /*0572*/ 	.short	(.L_40 - .L_39)


	//   ....[0]....
.L_39:
        /*0574*/ 	.word	0x00000b60


	//   ....[1]....
        /*0578*/ 	.word	0x00000bd0


	//   ....[2]....
        /*057c*/ 	.word	0x0000a690


	//   ....[3]....
        /*0580*/ 	.word	0x0000a6f0


	//   ....[4]....
        /*0584*/ 	.word	0x0000a720


	//   ....[5]....
        /*0588*/ 	.word	0x0000b1b0


	//   ....[6]....
        /*058c*/ 	.word	0x0000b1e0


	//   ....[7]....
        /*0590*/ 	.word	0x0000c400


	//----- nvinfo : EIATTR_MAX_THREADS
	.align		4
.L_40:
        /*0594*/ 	.byte	0x04, 0x05
        /*0596*/ 	.short	(.L_42 - .L_41)
.L_41:
        /*0598*/ 	.word	0x00000180
        /*059c*/ 	.word	0x00000001
        /*05a0*/ 	.word	0x00000001


	//----- nvinfo : EIATTR_CRS_STACK_SIZE
	.align		4
.L_42:
        /*05a4*/ 	.byte	0x04, 0x1e
        /*05a6*/ 	.short	(.L_44 - .L_43)
.L_43:
        /*05a8*/ 	.word	0x00000000


	//----- nvinfo : EIATTR_CBANK_PARAM_SIZE
	.align		4
.L_44:
        /*05ac*/ 	.byte	0x03, 0x19
        /*05ae*/ 	.short	0x0870


	//----- nvinfo : EIATTR_PARAM_CBANK
	.align		4
        /*05b0*/ 	.byte	0x04, 0x0a
        /*05b2*/ 	.short	(.L_46 - .L_45)
	.align		4
.L_45:
        /*05b4*/ 	.word	index@(.nv.constant0._ZN7cutlass13device_kernelINS_4fmha6kernel28FmhaKernelTmaWarpSpecializedINS1_10collective30FmhaMainloopTmaWarpSpecializedINS_6half_tEffN4cute5tupleIJNS7_1CILi128EEESA_NS9_ILi256EEEEEENS8_IJiNS9_ILi1EEENS8_IJiiEEEEEESF_SF_NS4_13DefaultFusionEJNS2_6OptionILNS2_3TagE0ENS9_ILb1EEEEENSH_ILSI_2ESJ_EEEEENS4_15FmhaFwdEpilogueIS6_fNS8_IJNS9_ILi64EEESB_SA_EEEEENS2_23PersistentTileSchedulerEJSK_SL_EEEEEvNT_6ParamsE)
        /*05b8*/ 	.short	0x0210
        /*05ba*/ 	.short	0x0870


	//----- nvinfo : EIATTR_SW_WAR
	.align		4
.L_46:
        /*05bc*/ 	.byte	0x04, 0x36
        /*05be*/ 	.short	(.L_48 - .L_47)
.L_47:
        /*05c0*/ 	.word	0x00000008
.L_48:


//--------------------- .nv.callgraph             --------------------------
	.section	.nv.callgraph,"",@"SHT_CUDA_CALLGRAPH"
	.align	4
	.sectionentsize	8
	.align		4
        /*0000*/ 	.word	0x00000000
	.align		4
        /*0004*/ 	.word	0xffffffff
	.align		4
        /*0008*/ 	.word	index@(_ZN7cutlass13device_kernelINS_4fmha6kernel28FmhaKernelTmaWarpSpecializedINS1_10collective30FmhaMainloopTmaWarpSpecializedINS_6half_tEffN4cute5tupleIJNS7_1CILi128EEESA_NS9_ILi256EEEEEENS8_IJiNS9_ILi1EEENS8_IJiiEEEEEESF_SF_NS4_13DefaultFusionEJNS2_6OptionILNS2_3TagE0ENS9_ILb1EEEEENSH_ILSI_2ESJ_EEEEENS4_15FmhaFwdEpilogueIS6_fNS8_IJNS9_ILi64EEESB_SA_EEEEENS2_23PersistentTileSchedulerEJSK_SL_EEEEEvNT_6ParamsE)
	.align		4
        /*000c*/ 	.word	index@(__assertfail)
	.align		4
        /*0010*/ 	.word	0x00000000
	.align		4
        /*0014*/ 	.word	0xfffffffe
	.align		4
        /*0018*/ 	.word	0x00000000
	.align		4
        /*001c*/ 	.word	0xfffffffd
	.align		4
        /*0020*/ 	.word	0x00000000
	.align		4
        /*0024*/ 	.word	0xfffffffc


//--------------------- .nv.constant4             --------------------------
	.section	.nv.constant4,"a",@progbits
	.align	8
	.align		8
.nv.constant4:
        /*0000*/ 	.dword	__assertfail
	.align		8
        /*0008*/ 	.dword	__unnamed_1
	.align		8
        /*0010*/ 	.dword	__unnamed_2
	.align		8
        /*0018*/ 	.dword	_ZN39_INTERNAL_d189b052_4_k_cu_b203e04d_32504cuda3std3__45__cpo5beginE
	.align		8
        /*0020*/ 	.dword	_ZN39_INTERNAL_d189b052_4_k_cu_b203e04d_32504cuda3std3__45__cpo3endE
	.align		8
        /*0028*/ 	.dword	_ZN39_INTERNAL_d189b052_4_k_cu_b203e04d_32504cuda3std3__45__cpo6cbeginE
	.align		8
        /*0030*/ 	.dword	_ZN39_INTERNAL_d189b052_4_k_cu_b203e04d_32504cuda3std3__45__cpo4cendE
	.align		8
        /*0038*/ 	.dword	_ZN39_INTERNAL_d189b052_4_k_cu_b203e04d_32504cuda3std3__441_GLOBAL__N__d189b052_4_k_cu_b203e04d_32506ignoreE
	.align		8
        /*0040*/ 	.dword	_ZN39_INTERNAL_d189b052_4_k_cu_b203e04d_32504cuda3std3__419piecewise_constructE
	.align		8
        /*0048*/ 	.dword	_ZN39_INTERNAL_d189b052_4_k_cu_b203e04d_32504cuda3std3__48in_placeE
	.align		8
        /*0050*/ 	.dword	_ZN39_INTERNAL_d189b052_4_k_cu_b203e04d_32504cuda3std6ranges3__45__cpo4swapE
	.align		8
        /*0058*/ 	.dword	_ZN39_INTERNAL_d189b052_4_k_cu_b203e04d_32504cuda3std6ranges3__45__cpo9iter_moveE
	.align		8
        /*0060*/ 	.dword	_ZN39_INTERNAL_d189b052_4_k_cu_b203e04d_32504cute7productE
	.align		8
        /*0068*/ 	.dword	_ZN39_INTERNAL_d189b052_4_k_cu_b203e04d_32504cute1_E
	.align		8
        /*0070*/ 	.dword	$str$24
	.align		8
        /*0078*/ 	.dword	$str$25


//--------------------- .text._ZN7cutlass13device_kernelINS_4fmha6kernel28FmhaKernelTmaWarpSpecializedINS1_10collective30FmhaMainloopTmaWarpSpecializedINS_6half_tEffN4cute5tupleIJNS7_1CILi128EEESA_NS9_ILi256EEEEEENS8_IJiNS9_ILi1EEENS8_IJiiEEEEEESF_SF_NS4_13DefaultFusionEJNS2_6OptionILNS2_3TagE0ENS9_ILb1EEEEENSH_ILSI_2ESJ_EEEEENS4_15FmhaFwdEpilogueIS6_fNS8_IJNS9_ILi64EEESB_SA_EEEEENS2_23PersistentTileSchedulerEJSK_SL_EEEEEvNT_6ParamsE --------------------------
	.section	.text._ZN7cutlass13device_kernelINS_4fmha6kernel28FmhaKernelTmaWarpSpecializedINS1_10collective30FmhaMainloopTmaWarpSpecializedINS_6half_tEffN4cute5tupleIJNS7_1CILi128EEESA_NS9_ILi256EEEEEENS8_IJiNS9_ILi1EEENS8_IJiiEEEEEESF_SF_NS4_13DefaultFusionEJNS2_6OptionILNS2_3TagE0ENS9_ILb1EEEEENSH_ILSI_2ESJ_EEEEENS4_15FmhaFwdEpilogueIS6_fNS8_IJNS9_ILi64EEESB_SA_EEEEENS2_23PersistentTileSchedulerEJSK_SL_EEEEEvNT_6ParamsE,"ax",@progbits
	.align	128
.text._ZN7cutlass13device_kernelINS_4fmha6kernel28FmhaKernelTmaWarpSpecializedINS1_10collective30FmhaMainloopTmaWarpSpecializedINS_6half_tEffN4cute5tupleIJNS7_1CILi128EEESA_NS9_ILi256EEEEEENS8_IJiNS9_ILi1EEENS8_IJiiEEEEEESF_SF_NS4_13DefaultFusionEJNS2_6OptionILNS2_3TagE0ENS9_ILb1EEEEENSH_ILSI_2ESJ_EEEEENS4_15FmhaFwdEpilogueIS6_fNS8_IJNS9_ILi64EEESB_SA_EEEEENS2_23PersistentTileSchedulerEJSK_SL_EEEEEvNT_6ParamsE:
        .type           _ZN7cutlass13device_kernelINS_4fmha6kernel28FmhaKernelTmaWarpSpecializedINS1_10collective30FmhaMainloopTmaWarpSpecializedINS_6half_tEffN4cute5tupleIJNS7_1CILi128EEESA_NS9_ILi256EEEEEENS8_IJiNS9_ILi1EEENS8_IJiiEEEEEESF_SF_NS4_13DefaultFusionEJNS2_6OptionILNS2_3TagE0ENS9_ILb1EEEEENSH_ILSI_2ESJ_EEEEENS4_15FmhaFwdEpilogueIS6_fNS8_IJNS9_ILi64EEESB_SA_EEEEENS2_23PersistentTileSchedulerEJSK_SL_EEEEEvNT_6ParamsE,@function
        .size           _ZN7cutlass13device_kernelINS_4fmha6kernel28FmhaKernelTmaWarpSpecializedINS1_10collective30FmhaMainloopTmaWarpSpecializedINS_6half_tEffN4cute5tupleIJNS7_1CILi128EEESA_NS9_ILi256EEEEEENS8_IJiNS9_ILi1EEENS8_IJiiEEEEEESF_SF_NS4_13DefaultFusionEJNS2_6OptionILNS2_3TagE0ENS9_ILb1EEEEENSH_ILSI_2ESJ_EEEEENS4_15FmhaFwdEpilogueIS6_fNS8_IJNS9_ILi64EEESB_SA_EEEEENS2_23PersistentTileSchedulerEJSK_SL_EEEEEvNT_6ParamsE,(.L_x_144 - _ZN7cutlass13device_kernelINS_4fmha6kernel28FmhaKernelTmaWarpSpecializedINS1_10collective30FmhaMainloopTmaWarpSpecializedINS_6half_tEffN4cute5tupleIJNS7_1CILi128EEESA_NS9_ILi256EEEEEENS8_IJiNS9_ILi1EEENS8_IJiiEEEEEESF_SF_NS4_13DefaultFusionEJNS2_6OptionILNS2_3TagE0ENS9_ILb1EEEEENSH_ILSI_2ESJ_EEEEENS4_15FmhaFwdEpilogueIS6_fNS8_IJNS9_ILi64EEESB_SA_EEEEENS2_23PersistentTileSchedulerEJSK_SL_EEEEEvNT_6ParamsE)
        .other          _ZN7cutlass13device_kernelINS_4fmha6kernel28FmhaKernelTmaWarpSpecializedINS1_10collective30FmhaMainloopTmaWarpSpecializedINS_6half_tEffN4cute5tupleIJNS7_1CILi128EEESA_NS9_ILi256EEEEEENS8_IJiNS9_ILi1EEENS8_IJiiEEEEEESF_SF_NS4_13DefaultFusionEJNS2_6OptionILNS2_3TagE0ENS9_ILb1EEEEENSH_ILSI_2ESJ_EEEEENS4_15FmhaFwdEpilogueIS6_fNS8_IJNS9_ILi64EEESB_SA_EEEEENS2_23PersistentTileSchedulerEJSK_SL_EEEEEvNT_6ParamsE,@"STO_CUDA_ENTRY STV_DEFAULT"
_ZN7cutlass13device_kernelINS_4fmha6kernel28FmhaKernelTmaWarpSpecializedINS1_10collective30FmhaMainloopTmaWarpSpecializedINS_6half_tEffN4cute5tupleIJNS7_1CILi128EEESA_NS9_ILi256EEEEEENS8_IJiNS9_ILi1EEENS8_IJiiEEEEEESF_SF_NS4_13DefaultFusionEJNS2_6OptionILNS2_3TagE0ENS9_ILb1EEEEENSH_ILSI_2ESJ_EEEEENS4_15FmhaFwdEpilogueIS6_fNS8_IJNS9_ILi64EEESB_SA_EEEEENS2_23PersistentTileSchedulerEJSK_SL_EEEEEvNT_6ParamsE:
[----:B------:R-:W1:Y:S01]  /*0000*/  LDC R1, c[0x0][0x28] ;  /* 0x00000a00ff017b82 */ /* 0x000e620000000800 */
[----:B------:R-:W2:Y:S07]  /*0010*/  S2R R2, SR_TID.X ;  /* 0x0000000000027919 */ /* 0x000eae0000002100 */
[----:B------:R-:W3:Y:S01]  /*0020*/  S2UR UR6, SR_CTAID.X ;  /* 0x00000000000679c3 */ /* 0x000ee20000002500 */
[----:B------:R-:W-:Y:S01]  /*0030*/  ELECT P1, URZ, PT ;  /* 0x00000000003f782f */ /* 0x000fe20003820000 */
[----:B------:R-:W-:Y:S01]  /*0040*/  BSSY B0, `(.L_x_0) ;  /* 0x0000018000007945 */ /* 0x000fe20003800000 */
[----:B---3--:R-:W-:-:S02]  /*0050*/  MOV R17, UR6 ;  /* 0x0000000600117c02 */ /* 0x008fc40008000f00 */
[----:B--2---:R-:W-:-:S05]  /*0060*/  SHF.R.U32.HI R0, RZ, 0x5, R2 ;  /* 0x00000005ff007819 */ /* 0x004fca0000011602 */
[----:B------:R-:W2:Y:S02]  /*0070*/  SHFL.IDX PT, R3, R0, RZ, 0x1f ;  /* 0x00001fff00037589 */ /* 0x000ea400000e0000 */
[----:B--2---:R-:W-:Y:S02]  /*0080*/  R2UR UR4, R3 ;  /* 0x00000000030472ca */ /* 0x004fe400000e0000 */
[----:B------:R-:W-:-:S06]  /*0090*/  SHF.R.U32.HI R3, RZ, 0x7, R2 ;  /* 0x00000007ff037819 */ /* 0x000fcc0000011602 */
[----:B------:R-:W2:Y:S05]  /*00a0*/  SHFL.IDX PT, R3, R3, RZ, 0x1f ;  /* 0x00001fff03037589 */ /* 0x000eaa00000e0000 */
[----:B------:R-:W-:Y:S02]  /*00b0*/  USHF.R.S32.HI UR5, URZ, 0x1f, UR4 ;  /* 0x0000001f3f057899 */ /* 0x000fe40008011404 */
[----:B------:R-:W-:Y:S02]  /*00c0*/  ISETP.EQ.AND P2, PT, RZ, UR4, P1 ;  /* 0x00000004ff007c0c */ /* 0x000fe40008f42270 */
[----:B------:R-:W-:-:S04]  /*00d0*/  ULEA.HI UR5, UR5, UR4, URZ, 0x2 ;  /* 0x0000000405057291 */ /* 0x000fc8000f8f103f */
[----:B------:R-:W-:-:S04]  /*00e0*/  ULOP3.LUT UR5, UR5, 0xfffffffc, URZ, 0xc0, !UPT ;  /* 0xfffffffc05057892 */ /* 0x000fc8000f8ec03f */
[----:B------:R-:W-:-:S03]  /*00f0*/  UIADD3 UR5, UR4, -UR5, URZ ;  /* 0x8000000504057290 */ /* 0x000fc6000fffe03f */
[----:B-1----:R-:W-:Y:S09]  /*0100*/  @!P2 BRA `(.L_x_1) ;  /* 0x00000000002ca947 */ /* 0x002ff20003800000 */
[----:B------:R-:W-:Y:S02]  /*0110*/  ULDC.64 UR6, c[0x0][0x198] ;  /* 0x0000660000067ab9 */ /* 0x000fe40000000a00 */
[----:B------:R-:W-:Y:S02]  /*0120*/  UIADD3 UR8, UP0, UR6, 0xf0, URZ ;  /* 0x000000f006087890 */ /* 0x000fe4000ff1e03f */
[----:B------:R-:W-:Y:S02]  /*0130*/  UIADD3 UR10, UP1, UR6, 0x1f0, URZ ;  /* 0x000001f0060a7890 */ /* 0x000fe4000ff3e03f */
[----:B------:R-:W-:Y:S02]  /*0140*/  UIADD3 UR6, UP2, UR6, 0x2f0, URZ ;  /* 0x000002f006067890 */ /* 0x000fe4000ff5e03f */
[----:B------:R-:W-:Y:S02]  /*0150*/  UIADD3.X UR9, URZ, UR7, URZ, UP0, !UPT ;  /* 0x000000073f097290 */ /* 0x000fe400087fe43f */
[----:B------:R-:W-:-:S02]  /*0160*/  UIADD3.X UR11, URZ, UR7, URZ, UP1, !UPT ;  /* 0x000000073f0b7290 */ /* 0x000fc40008ffe43f */
[----:B------:R-:W-:-:S05]  /*0170*/  UIADD3.X UR7, URZ, UR7, URZ, UP2, !UPT ;  /* 0x000000073f077290 */ /* 0x000fca00097fe43f */
[----:B------:R1:W-:Y:S02]  /*0180*/  UTMACCTL.PF [UR8] ;  /* 0x00000000080079b9 */ /* 0x0003e40008040000 */
[----:B------:R1:W-:Y:S02]  /*0190*/  UTMACCTL.PF [UR10] ;  /* 0x000000000a0079b9 */ /* 0x0003e40008040000 */
[----:B------:R1:W-:Y:S02]  /*01a0*/  UTMACCTL.PF [UR6] ;  /* 0x00000000060079b9 */ /* 0x0003e40008040000 */
[----:B-1----:R-:W-:Y:S01]  /*01b0*/  NOP ;  /* 0x0000000000007918 */ /* 0x002fe20000000000 */
.L_x_1:
[----:B------:R-:W-:Y:S05]  /*01c0*/  BSYNC B0 ;  /* 0x0000000000007941 */ /* 0x000fea0003800000 */
.L_x_0:
[----:B------:R-:W1:Y:S01]  /*01d0*/  SHFL.IDX PT, R4, R0, RZ, 0x1f ;  /* 0x00001fff00047589 */ /* 0x000e6200000e0000 */
[----:B--2---:R-:W-:Y:S01]  /*01e0*/  R2UR UR4, R3 ;  /* 0x00000000030472ca */ /* 0x004fe200000e0000 */
[----:B------:R-:W-:Y:S02]  /*01f0*/  UISETP.NE.AND UP0, UPT, UR5, 0x1, UPT ;  /* 0x000000010500788c */ /* 0x000fe4000bf05270 */
[----:B------:R-:W-:-:S10]  /*0200*/  UISETP.NE.AND UP1, UPT, UR5, 0x2, UPT ;  /* 0x000000020500788c */ /* 0x000fd4000bf25270 */
[----:B------:R-:W-:Y:S02]  /*0210*/  UIADD3 UR10, UR4, -0x1, URZ ;  /* 0xffffffff040a7890 */ /* 0x000fe4000fffe03f */
[----:B------:R-:W-:Y:S01]  /*0220*/  MOV R19, UR4 ;  /* 0x0000000400137c02 */ /* 0x000fe20008000f00 */
[----:B------:R-:W-:Y:S02]  /*0230*/  UISETP.EQ.AND UP2, UPT, UR4, URZ, !UP0 ;  /* 0x0000003f0400728c */ /* 0x000fe4000c742270 */
[----:B------:R-:W-:Y:S02]  /*0240*/  UISETP.EQ.AND UP3, UPT, UR4, URZ, !UP1 ;  /* 0x0000003f0400728c */ /* 0x000fe4000cf62270 */
[----:B------:R-:W-:Y:S02]  /*0250*/  UISETP.GE.U32.AND UP4, UPT, UR10, 0x4, UPT ;  /* 0x000000040a00788c */ /* 0x000fe4000bf86070 */
[----:B------:R-:W-:Y:S01]  /*0260*/  USEL UR4, URZ, 0x1, !UP2 ;  /* 0x000000013f047887 */ /* 0x000fe2000d000000 */
[----:B-1----:R-:W-:Y:S01]  /*0270*/  ISETP.NE.AND P0, PT, R4, RZ, PT ;  /* 0x000000ff0400720c */ /* 0x002fe20003f05270 */
[----:B------:R-:W-:Y:S01]  /*0280*/  USEL UR6, URZ, 0x1, !UP3 ;  /* 0x000000013f067887 */ /* 0x000fe2000d800000 */
[----:B------:R-:W-:Y:S01]  /*0290*/  MOV R4, UR5 ;  /* 0x0000000500047c02 */ /* 0x000fe20008000f00 */
[----:B------:R-:W-:-:S02]  /*02a0*/  USEL UR7, UR4, 0x2, UP4 ;  /* 0x0000000204077887 */ /* 0x000fc4000a000000 */
[----:B------:R-:W-:-:S04]  /*02b0*/  USEL UR4, UR6, 0x2, UP4 ;  /* 0x0000000206047887 */ /* 0x000fc8000a000000 */
[----:B------:R-:W-:Y:S02]  /*02c0*/  MOV R18, UR7 ;  /* 0x0000000700127c02 */ /* 0x000fe40008000f00 */
[----:B------:R-:W-:Y:S02]  /*02d0*/  MOV R16, UR4 ;  /* 0x0000000400107c02 */ /* 0x000fe40008000f00 */
[----:B------:R-:W-:Y:S05]  /*02e0*/  @P0 BRA `(.L_x_2) ;  /* 0x0000000000480947 */ /* 0x000fea0003800000 */
[----:B------:R-:W1:Y:S01]  /*02f0*/  S2UR UR8, SR_CgaCtaId ;  /* 0x00000000000879c3 */ /* 0x000e620000008800 */
[----:B------:R-:W-:Y:S01]  /*0300*/  UMOV UR4, 0x400 ;  /* 0x0000040000047882 */ /* 0x000fe20000000000 */
[----:B------:R-:W-:Y:S01]  /*0310*/  UMOV UR5, 0x1 ;  /* 0x0000000100057882 */ /* 0x000fe20000000000 */
[----:B------:R-:W-:Y:S01]  /*0320*/  UMOV UR6, 0x80 ;  /* 0x0000008000067882 */ /* 0x000fe20000000000 */
[----:B------:R-:W-:Y:S01]  /*0330*/  ELECT P0, URZ, PT ;  /* 0x00000000003f782f */ /* 0x000fe20003800000 */
[----:B------:R-:W-:-:S04]  /*0340*/  UIADD3 UR6, -UR6, 0x100000, URZ ;  /* 0x0010000006067890 */ /* 0x000fc8000fffe13f */
[----:B------:R-:W-:Y:S02]  /*0350*/  USHF.L.U32 UR7, UR6, 0xb, URZ ;  /* 0x0000000b06077899 */ /* 0x000fe4000800063f */
[----:B------:R-:W-:Y:S02]  /*0360*/  USHF.L.U32 UR6, UR6, 0x1, URZ ;  /* 0x0000000106067899 */ /* 0x000fe4000800063f */
[----:B-1----:R-:W-:Y:S02]  /*0370*/  ULEA UR8, UR8, UR4, 0x18 ;  /* 0x0000000408087291 */ /* 0x002fe4000f8ec03f */
[----:B------:R-:W-:-:S04]  /*0380*/  UIADD3 UR4, -UR5, 0x100000, URZ ;  /* 0x0010000005047890 */ /* 0x000fc8000fffe13f */
[----:B------:R-:W-:Y:S02]  /*0390*/  USHF.L.U32 UR5, UR4, 0xb, URZ ;  /* 0x0000000b04057899 */ /* 0x000fe4000800063f */
[----:B------:R-:W-:Y:S01]  /*03a0*/  USHF.L.U32 UR4, UR4, 0x1, URZ ;  /* 0x0000000104047899 */ /* 0x000fe2000800063f */
[----:B------:R-:W1:Y:S11]  /*03b0*/  FENCE.VIEW.ASYNC.S ;  /* 0x00000000000073c6 */ /* 0x000e760000000000 */
[----:B-1----:R1:W2:Y:S01]  /*03c0*/  SYNCS.EXCH.64 URZ, [UR8+0x64450], UR4 ;  /* 0x06445004083f75b2 */ /* 0x0022a20008000100 */
[----:B------:R1:W3:Y:S01]  /*03d0*/  SYNCS.EXCH.64 URZ, [UR8+0x64460], UR6 ;  /* 0x06446006083f75b2 */ /* 0x0002e20008000100 */
[----:B------:R1:W4:Y:S01]  /*03e0*/  SYNCS.EXCH.64 URZ, [UR8+0x64458], UR4 ;  /* 0x06445804083f75b2 */ /* 0x0003220008000100 */
[----:B------:R1:W1:Y:S01]  /*03f0*/  SYNCS.EXCH.64 URZ, [UR8+0x64468], UR6 ;  /* 0x06446806083f75b2 */ /* 0x0002620008000100 */
[----:B------:R-:W-:Y:S01]  /*0400*/  NOP ;  /* 0x0000000000007918 */ /* 0x000fe20000000000 */
.L_x_2:
[----:B------:R-:W5:Y:S01]  /*0410*/  SHFL.IDX PT, R3, R0, RZ, 0x1f ;  /* 0x00001fff00037589 */ /* 0x000f6200000e0000 */
[----:B------:R-:W-:Y:S01]  /*0420*/  NOP ;  /* 0x0000000000007918 */ /* 0x000fe20000000000 */
[----:B-----5:R-:W-:-:S13]  /*0430*/  ISETP.NE.AND P0, PT, R3, RZ, PT ;  /* 0x000000ff0300720c */ /* 0x020fda0003f05270 */
[----:B------:R-:W-:Y:S05]  /*0440*/  @P0 BRA `(.L_x_3) ;  /* 0x0000000000600947 */ /* 0x000fea0003800000 */
[----:B-1----:R-:W1:Y:S01]  /*0450*/  S2UR UR5, SR_CgaCtaId ;  /* 0x00000000000579c3 */ /* 0x002e620000008800 */
[----:B------:R-:W-:Y:S01]  /*0460*/  UMOV UR4, 0x400 ;  /* 0x0000040000047882 */ /* 0x000fe20000000000 */
[----:B------:R-:W-:Y:S01]  /*0470*/  UMOV UR6, 0x1 ;  /* 0x0000000100067882 */ /* 0x000fe20000000000 */
[----:B------:R-:W-:Y:S01]  /*0480*/  UMOV UR9, 0x100 ;  /* 0x0000010000097882 */ /* 0x000fe20000000000 */
[----:B------:R-:W-:-:S04]  /*0490*/  UIADD3 UR6, -UR6, 0x100000, URZ ;  /* 0x0010000006067890 */ /* 0x000fc8000fffe13f */
[----:B------:R-:W-:Y:S02]  /*04a0*/  USHF.L.U32 UR7, UR6, 0xb, URZ ;  /* 0x0000000b06077899 */ /* 0x000fe4000800063f */
[----:B------:R-:W-:Y:S01]  /*04b0*/  USHF.L.U32 UR6, UR6, 0x1, URZ ;  /* 0x0000000106067899 */ /* 0x000fe2000800063f */
[----:B------:R-:W-:Y:S01]  /*04c0*/  ELECT P0, URZ, PT ;  /* 0x00000000003f782f */ /* 0x000fe20003800000 */
[----:B-1----:R-:W-:Y:S02]  /*04d0*/  ULEA UR8, UR5, UR4, 0x18 ;  /* 0x0000000405087291 */ /* 0x002fe4000f8ec03f */
[----:B------:R-:W-:-:S04]  /*04e0*/  UIADD3 UR4, -UR9, 0x100000, URZ ;  /* 0x0010000009047890 */ /* 0x000fc8000fffe13f */
[----:B------:R-:W-:Y:S02]  /*04f0*/  USHF.L.U32 UR5, UR4, 0xb, URZ ;  /* 0x0000000b04057899 */ /* 0x000fe4000800063f */
[----:B------:R-:W-:Y:S01]  /*0500*/  USHF.L.U32 UR4, UR4, 0x1, URZ ;  /* 0x0000000104047899 */ /* 0x000fe2000800063f */
[----:B------:R-:W1:Y:S03]  /*0510*/  FENCE.VIEW.ASYNC.S ;  /* 0x00000000000073c6 */ /* 0x000e660000000000 */
[----:B-1----:R1:W1:Y:S08]  /*0520*/  SYNCS.EXCH.64 URZ, [UR8+0x64400], UR6 ;  /* 0x06440006083f75b2 */ /* 0x0022700008000100 */
[----:B------:R1:W1:Y:S01]  /*0530*/  SYNCS.EXCH.64 URZ, [UR8+0x64428], UR4 ;  /* 0x06442804083f75b2 */ /* 0x0002620008000100 */
        /* <DEDUP_REMOVED lines=8> */
[----:B------:R-:W-:Y:S01]  /*05c0*/  NOP ;  /* 0x0000000000007918 */ /* 0x000fe20000000000 */
.L_x_3:
        /* <DEDUP_REMOVED lines=21> */
[----:B------:R-:W-:Y:S01]  /*0720*/  NOP ;  /* 0x0000000000007918 */ /* 0x000fe20000000000 */
.L_x_4:
[----:B------:R-:W5:Y:S01]  /*0730*/  SHFL.IDX PT, R3, R0, RZ, 0x1f ;  /* 0x00001fff00037589 */ /* 0x000f6200000e0000 */
[----:B------:R-:W-:Y:S01]  /*0740*/  ELECT P0, URZ, PT ;  /* 0x00000000003f782f */ /* 0x000fe20003800000 */
[----:B------:R-:W-:Y:S01]  /*0750*/  NOP ;  /* 0x0000000000007918 */ /* 0x000fe20000000000 */
[----:B-1----:R-:W-:Y:S02]  /*0760*/  UMOV UR4, 0x80 ;  /* 0x0000008000047882 */ /* 0x002fe40000000000 */
[C---:B-----5:R-:W-:Y:S02]  /*0770*/  ISETP.NE.OR P0, PT, R3.reuse, RZ, !P0 ;  /* 0x000000ff0300720c */ /* 0x060fe40004705670 */
[----:B------:R-:W-:-:S11]  /*0780*/  ISETP.NE.AND P3, PT, R3, RZ, PT ;  /* 0x000000ff0300720c */ /* 0x000fd60003f65270 */
[----:B------:R-:W-:Y:S01]  /*0790*/  VOTEU.ALL UP2, P0 ;  /* 0x00000000003f7886 */ /* 0x000fe20000040000 */
[----:B------:R-:W-:Y:S01]  /*07a0*/  VOTEU.ALL UP3, P0 ;  /* 0x00000000003f7886 */ /* 0x000fe20000060000 */
[----:B------:R-:W-:Y:S01]  /*07b0*/  VOTEU.ALL UP4, P0 ;  /* 0x00000000003f7886 */ /* 0x000fe20000080000 */
[----:B------:R-:W-:Y:S02]  /*07c0*/  VOTEU.ALL UP5, P0 ;  /* 0x00000000003f7886 */ /* 0x000fe400000a0000 */
[----:B------:R-:W1:Y:S01]  /*07d0*/  @!UP2 S2UR UR7, SR_CgaCtaId ;  /* 0x000000000007a9c3 */ /* 0x000e620000008800 */
[----:B------:R-:W-:Y:S01]  /*07e0*/  @!UP2 UMOV UR6, 0x400 ;  /* 0x000004000006a882 */ /* 0x000fe20000000000 */
[----:B------:R-:W-:-:S04]  /*07f0*/  @!UP2 UIADD3 UR4, -UR4, 0x100000, URZ ;  /* 0x001000000404a890 */ /* 0x000fc8000fffe13f */
[----:B------:R-:W-:Y:S02]  /*0800*/  @!UP2 USHF.L.U32 UR5, UR4, 0xb, URZ ;  /* 0x0000000b0405a899 */ /* 0x000fe4000800063f */
[----:B------:R-:W-:Y:S02]  /*0810*/  @!UP2 USHF.L.U32 UR4, UR4, 0x1, URZ ;  /* 0x000000010404a899 */ /* 0x000fe4000800063f */
[----:B-1----:R-:W-:Y:S01]  /*0820*/  @!UP2 ULEA UR6, UR7, UR6, 0x18 ;  /* 0x000000060706a291 */ /* 0x002fe2000f8ec03f */
[----:B------:R-:W-:Y:S01]  /*0830*/  VOTEU.ALL UP2, P0 ;  /* 0x00000000003f7886 */ /* 0x000fe20000040000 */
[----:B------:R-:W1:Y:S10]  /*0840*/  FENCE.VIEW.ASYNC.S ;  /* 0x00000000000073c6 */ /* 0x000e740000000000 */
[----:B-1----:R1:W1:Y:S01]  /*0850*/  @!UP2 SYNCS.EXCH.64 URZ, [UR6+0x64490], UR4 ;  /* 0x06449004063fa5b2 */ /* 0x0022620008000100 */
[----:B------:R1:W1:Y:S01]  /*0860*/  @!UP3 SYNCS.EXCH.64 URZ, [UR6+0x64498], UR4 ;  /* 0x06449804063fb5b2 */ /* 0x0002620008000100 */
[----:B------:R1:W1:Y:S01]  /*0870*/  @!UP4 SYNCS.EXCH.64 URZ, [UR6+0x644a0], UR4 ;  /* 0x0644a004063fc5b2 */ /* 0x0002620008000100 */
[----:B------:R1:W1:Y:S01]  /*0880*/  @!UP5 SYNCS.EXCH.64 URZ, [UR6+0x644a8], UR4 ;  /* 0x0644a804063fd5b2 */ /* 0x0002620008000100 */
[----:B------:R-:W-:Y:S01]  /*0890*/  NOP ;  /* 0x0000000000007918 */ /* 0x000fe20000000000 */
[----:B------:R-:W-:Y:S05]  /*08a0*/  @P3 BRA `(.L_x_5) ;  /* 0x0000000000583947 */ /* 0x000fea0003800000 */
[----:B-1----:R-:W1:Y:S01]  /*08b0*/  S2UR UR5, SR_CgaCtaId ;  /* 0x00000000000579c3 */ /* 0x002e620000008800 */
[----:B------:R-:W-:Y:S01]  /*08c0*/  UMOV UR4, 0x400 ;  /* 0x0000040000047882 */ /* 0x000fe20000000000 */
[----:B------:R-:W-:Y:S01]  /*08d0*/  UMOV UR6, 0x20 ;  /* 0x0000002000067882 */ /* 0x000fe20000000000 */
[----:B------:R-:W-:Y:S01]  /*08e0*/  UMOV UR7, 0x80 ;  /* 0x0000008000077882 */ /* 0x000fe20000000000 */
[----:B------:R-:W-:Y:S01]  /*08f0*/  ELECT P0, URZ, PT ;  /* 0x00000000003f782f */ /* 0x000fe20003800000 */
[----:B-1----:R-:W-:Y:S02]  /*0900*/  ULEA UR8, UR5, UR4, 0x18 ;  /* 0x0000000405087291 */ /* 0x002fe4000f8ec03f */
[----:B------:R-:W-:-:S04]  /*0910*/  UIADD3 UR4, -UR6, 0x100000, URZ ;  /* 0x0010000006047890 */ /* 0x000fc8000fffe13f */
[----:B------:R-:W-:Y:S02]  /*0920*/  USHF.L.U32 UR5, UR4, 0xb, URZ ;  /* 0x0000000b04057899 */ /* 0x000fe4000800063f */
[----:B------:R-:W-:Y:S02]  /*0930*/  USHF.L.U32 UR4, UR4, 0x1, URZ ;  /* 0x0000000104047899 */ /* 0x000fe4000800063f */
        /* <DEDUP_REMOVED lines=13> */
.L_x_5:
[----:B------:R-:W-:Y:S01]  /*0a10*/  VOTEU.ANY UP2, P2 ;  /* 0x00000000003f7886 */ /* 0x000fe20001040100 */
[----:B-1----:R-:W-:Y:S01]  /*0a20*/  R2UR UR8, R19 ;  /* 0x00000000130872ca */ /* 0x002fe200000e0000 */
[----:B------:R-:W-:Y:S01]  /*0a30*/  UMOV UR4, 0x40 ;  /* 0x0000004000047882 */ /* 0x000fe20000000000 */
[----:B------:R-:W-:Y:S01]  /*0a40*/  NOP ;  /* 0x0000000000007918 */ /* 0x000fe20000000000 */
[----:B------:R-:W-:Y:S01]  /*0a50*/  ISETP.EQ.AND P0, PT, R4, 0x2, P1 ;  /* 0x000000020400780c */ /* 0x000fe20000f02270 */
[----:B------:R-:W1:Y:S01]  /*0a60*/  @UP2 S2UR UR7, SR_CgaCtaId ;  /* 0x00000000000729c3 */ /* 0x000e620000008800 */
[----:B------:R-:W-:Y:S01]  /*0a70*/  @UP2 UMOV UR6, 0x400 ;  /* 0x0000040000062882 */ /* 0x000fe20000000000 */
[----:B------:R-:W-:-:S04]  /*0a80*/  @UP2 UIADD3 UR4, -UR4, 0x100000, URZ ;  /* 0x0010000004042890 */ /* 0x000fc8000fffe13f */
[----:B------:R-:W-:Y:S02]  /*0a90*/  @UP2 USHF.L.U32 UR5, UR4, 0xb, URZ ;  /* 0x0000000b04052899 */ /* 0x000fe4000800063f */
[----:B------:R-:W-:Y:S01]  /*0aa0*/  @UP2 USHF.L.U32 UR4, UR4, 0x1, URZ ;  /* 0x0000000104042899 */ /* 0x000fe2000800063f */
[----:B------:R-:W-:Y:S01]  /*0ab0*/  ISETP.NE.AND P3, PT, RZ, UR8, PT ;  /* 0x00000008ff007c0c */ /* 0x000fe2000bf65270 */
[----:B-1----:R-:W-:Y:S01]  /*0ac0*/  @UP2 ULEA UR6, UR7, UR6, 0x18 ;  /* 0x0000000607062291 */ /* 0x002fe2000f8ec03f */
[----:B------:R-:W-:Y:S01]  /*0ad0*/  VOTEU.ANY UP2, P2 ;  /* 0x00000000003f7886 */ /* 0x000fe20001040100 */
[----:B------:R-:W-:Y:S01]  /*0ae0*/  ISETP.EQ.AND P2, PT, R4, 0x1, P1 ;  /* 0x000000010400780c */ /* 0x000fe20000f42270 */
[----:B------:R-:W1:Y:S09]  /*0af0*/  FENCE.VIEW.ASYNC.S ;  /* 0x00000000000073c6 */ /* 0x000e720000000000 */
[----:B-1----:R1:W2:Y:S01]  /*0b00*/  @UP2 SYNCS.EXCH.64 URZ, [UR6+0x644b0], UR4 ;  /* 0x0644b004063f25b2 */ /* 0x0022a20008000100 */
[----:B------:R-:W-:Y:S01]  /*0b10*/  NOP ;  /* 0x0000000000007918 */ /* 0x000fe20000000000 */
[----:B--234-:R-:W-:Y:S06]  /*0b20*/  BAR.SYNC.DEFER_BLOCKING 0x0 ;  /* 0x0000000000007b1d */ /* 0x01cfec0000010000 */
[----:B------:R-:W-:Y:S05]  /*0b30*/  @!P3 BRA `(.L_x_6) ;  /* 0x0000009800d8b947 */ /* 0x000fea0003800000 */
[----:B------:R-:W-:-:S06]  /*0b40*/  UISETP.GT.U32.AND UP0, UPT, UR10, 0x3, UPT ;  /* 0x000000030a00788c */ /* 0x000fcc000bf04070 */
[----:B------:R-:W-:-:S13]  /*0b50*/  PLOP3.LUT P0, PT, PT, PT, UP0, 0x80, 0x0 ;  /* 0x000000000000781c */ /* 0x000fda0003f0f008 */
[----:B-1----:R-:W-:Y:S05]  /*0b60*/  @P0 EXIT ;  /* 0x000000000000094d */ /* 0x002fea0003800000 */
.L_x_7:
[----:B------:R-:W-:-:S08]  /*0b70*/  NOP ;  /* 0x0000000000007918 */ /* 0x000fd00000000000 */
[----:B------:R-:W1:Y:S02]  /*0b80*/  USETMAXREG.TRY_ALLOC.CTAPOOL UP0, 0xf0 ;  /* 0x000000f0000079c8 */ /* 0x000e640008000600 */
[----:B-1----:R-:W-:-:S13]  /*0b90*/  PLOP3.LUT P0, PT, PT, PT, UP0, 0x80, 0x0 ;  /* 0x000000000000781c */ /* 0x002fda0003f0f008 */
[----:B------:R-:W-:Y:S05]  /*0ba0*/  @!P0 BRA `(.L_x_7) ;  /* 0xfffffffc00f08947 */ /* 0x000fea000383ffff */
[----:B------:R-:W-:Y:S02]  /*0bb0*/  ULDC UR4, c[0x0][0xa00] ;  /* 0x0002800000047ab9 */ /* 0x000fe40000000800 */
[----:B------:R-:W-:-:S13]  /*0bc0*/  ISETP.GE.AND P0, PT, R17, UR4, PT ;  /* 0x0000000411007c0c */ /* 0x000fda000bf06270 */
[----:B------:R-:W-:Y:S05]  /*0bd0*/  @P0 EXIT ;  /* 0x000000000000094d */ /* 0x000fea0003800000 */
[----:B------:R-:W-:Y:S01]  /*0be0*/  R2UR UR4, R19 ;  /* 0x00000000130472ca */ /* 0x000fe200000e0000 */
[----:B------:R-:W-:Y:S01]  /*0bf0*/  UMOV UR46, URZ ;  /* 0x0000003f002e7c82 */ /* 0x000fe20008000000 */
[----:B------:R-:W-:Y:S01]  /*0c00*/  UMOV UR36, URZ ;  /* 0x0000003f00247c82 */ /* 0x000fe20008000000 */
[----:B------:R-:W-:-:S10]  /*0c10*/  UMOV UR45, URZ ;  /* 0x0000003f002d7c82 */ /* 0x000fd40008000000 */
[----:B------:R-:W-:-:S03]  /*0c20*/  UISETP.NE.AND UP0, UPT, UR4, 0x1, UPT ;  /* 0x000000010400788c */ /* 0x000fc6000bf05270 */
[----:B------:R-:W-:Y:S01]  /*0c30*/  UMOV UR4, URZ ;  /* 0x0000003f00047c82 */ /* 0x000fe20008000000 */
[----:B------:R-:W-:Y:S01]  /*0c40*/  USEL UR5, URZ, 0x1, UP0 ;  /* 0x000000013f057887 */ /* 0x000fe20008000000 */
[----:B------:R-:W-:-:S05]  /*0c50*/  MOV R23, UR4 ;  /* 0x0000000400177c02 */ /* 0x000fca0008000f00 */
[----:B------:R-:W-:-:S07]  /*0c60*/  MOV R216, UR5 ;  /* 0x0000000500d87c02 */ /* 0x000fce0008000f00 */
.L_x_75:
[----:B------:R-:W-:Y:S01]  /*0c70*/  ULDC UR8, c[0x0][0xa04] ;  /* 0x0002810000087ab9 */ /* 0x000fe20000000800 */
[----:B------:R-:W-:Y:S01]  /*0c80*/  R2UR UR60, R17 ;  /* 0x00000000113c72ca */ /* 0x000fe200000e0000 */
[----:B------:R-:W-:Y:S01]  /*0c90*/  UISETP.NE.AND UP0, UPT, UR8, 0x1, UPT ;  /* 0x000000010800788c */ /* 0x000fe2000bf05270 */
[----:B------:R-:W-:Y:S01]  /*0ca0*/  R2UR UR9, R19 ;  /* 0x00000000130972ca */ /* 0x000fe200000e0000 */
[----:B------:R-:W-:Y:S01]  /*0cb0*/  ULDC UR4, c[0x0][0xa10] ;  /* 0x0002840000047ab9 */ /* 0x000fe20000000800 */
[----:B------:R-:W-:Y:S01]  /*0cc0*/  ULDC UR44, c[0x0][0xa1c] ;  /* 0x00028700002c7ab9 */ /* 0x000fe20000000800 */
[----:B------:R-:W-:-:S07]  /*0cd0*/  UISETP.NE.AND UP1, UPT, UR4, 0x1, UPT ;  /* 0x000000010400788c */ /* 0x000fce000bf25270 */
[----:B------:R-:W-:Y:S02]  /*0ce0*/  @UP0 ULDC.64 UR6, c[0x0][0xa08] ;  /* 0x0002820000060ab9 */ /* 0x000fe40000000a00 */
[----:B------:R-:W-:Y:S02]  /*0cf0*/  UIMAD.WIDE.U32 UR4, UR60, UR6, URZ ;  /* 0x000000063c0472a5 */ /* 0x000fe4000f8e003f */
[----:B------:R-:W-:Y:S02]  /*0d00*/  UISETP.NE.AND UP2, UPT, UR9, 0x1, UPT ;  /* 0x000000010900788c */ /* 0x000fe4000bf45270 */
[----:B------:R-:W-:Y:S02]  /*0d10*/  @UP0 USHF.R.U32.HI UR60, URZ, UR7, UR5 ;  /* 0x000000073f3c0299 */ /* 0x000fe40008011605 */
[----:B------:R-:W-:Y:S01]  /*0d20*/  UISETP.NE.AND UP0, UPT, UR44, 0x1, UPT ;  /* 0x000000012c00788c */ /* 0x000fe2000bf05270 */
[----:B------:R-:W-:Y:S01]  /*0d30*/  @UP1 ULDC UR4, c[0x0][0xa14] ;  /* 0x0002850000041ab9 */ /* 0x000fe20000000800 */
[----:B------:R-:W-:Y:S01]  /*0d40*/  @UP1 ULDC UR6, c[0x0][0xa18] ;  /* 0x0002860000061ab9 */ /* 0x000fe20000000800 */
[----:B------:R-:W-:Y:S01]  /*0d50*/  UIMAD.WIDE.U32 UR4, UR60, UR4, URZ ;  /* 0x000000043c0472a5 */ /* 0x000fe2000f8e003f */
[----:B------:R-:W-:Y:S01]  /*0d60*/  PLOP3.LUT P0, PT, PT, PT, UP2, 0x80, 0x0 ;  /* 0x000000000000781c */ /* 0x000fe20003f0f028 */
[----:B------:R-:W-:Y:S01]  /*0d70*/  UMOV UR47, UR60 ;  /* 0x0000003c002f7c82 */ /* 0x000fe20008000000 */
[----:B------:R-:W-:Y:S01]  /*0d80*/  IADD3 R0, RZ, -UR60, RZ ;  /* 0x8000003cff007c10 */ /* 0x000fe2000fffe0ff */
[----:B------:R-:W-:-:S04]  /*0d90*/  @UP1 USHF.R.U32.HI UR47, URZ, UR6, UR5 ;  /* 0x000000063f2f1299 */ /* 0x000fc80008011605 */
[----:B------:R-:W-:Y:S01]  /*0da0*/  @UP0 ULDC.64 UR6, c[0x0][0xa20] ;  /* 0x0002880000060ab9 */ /* 0x000fe20000000a00 */
[----:B------:R-:W-:Y:S01]  /*0db0*/  IMAD R0, R0, UR8, R17 ;  /* 0x0000000800007c24 */ /* 0x000fe2000f8e0211 */
[----:B------:R-:W-:-:S03]  /*0dc0*/  UIMAD.WIDE.U32 UR4, UR47, UR6, URZ ;  /* 0x000000062f0472a5 */ /* 0x000fc6000f8e003f */
[----:B------:R-:W-:Y:S01]  /*0dd0*/  UMOV UR6, UR47 ;  /* 0x0000002f00067c82 */ /* 0x000fe20008000000 */
[----:B------:R-:W-:Y:S01]  /*0de0*/  @UP0 USHF.R.U32.HI UR6, URZ, UR7, UR5 ;  /* 0x000000073f060299 */ /* 0x000fe20008011605 */
[----:B------:R-:W-:-:S03]  /*0df0*/  R2UR UR61, R0 ;  /* 0x00000000003d72ca */ /* 0x000fc600000e0000 */
[----:B------:R-:W-:-:S04]  /*0e00*/  UIADD3 UR4, -UR6, URZ, URZ ;  /* 0x0000003f06047290 */ /* 0x000fc8000fffe13f */
[----:B------:R-:W-:Y:S01]  /*0e10*/  UIMAD UR44, UR44, UR4, UR47 ;  /* 0x000000042c2c72a4 */ /* 0x000fe2000f8e022f */
[----:B--2-4-:R-:W-:Y:S11]  /*0e20*/  @!P0 BRA `(.L_x_8) ;  /* 0x00000000008c8947 */ /* 0x014ff60003800000 */
[----:B------:R-:W-:-:S13]  /*0e30*/  R2UR UR4, R19 ;  /* 0x00000000130472ca */ /* 0x000fda00000e0000 */
[----:B------:R-:W-:-:S06]  /*0e40*/  UISETP.NE.AND UP0, UPT, UR4, 0x2, UPT ;  /* 0x000000020400788c */ /* 0x000fcc000bf05270 */
[----:B------:R-:W-:-:S13]  /*0e50*/  PLOP3.LUT P1, PT, PT, PT, UP0, 0x80, 0x0 ;  /* 0x000000000000781c */ /* 0x000fda0003f2f008 */
[----:B------:R-:W-:Y:S05]  /*0e60*/  @!P1 BRA `(.L_x_9) ;  /* 0x00000000005c9947 */ /* 0x000fea0003800000 */
[----:B------:R-:W-:-:S13]  /*0e70*/  R2UR UR4, R19 ;  /* 0x00000000130472ca */ /* 0x000fda00000e0000 */
[----:B------:R-:W-:-:S06]  /*0e80*/  UISETP.NE.AND UP0, UPT, UR4, 0x3, UPT ;  /* 0x000000030400788c */ /* 0x000fcc000bf05270 */
[----:B------:R-:W-:-:S13]  /*0e90*/  PLOP3.LUT P1, PT, PT, PT, UP0, 0x80, 0x0 ;  /* 0x000000000000781c */ /* 0x000fda0003f2f008 */
[----:B------:R-:W-:Y:S05]  /*0ea0*/  @!P1 BRA `(.L_x_10) ;  /* 0x0000000000309947 */ /* 0x000fea0003800000 */
[----:B------:R-:W-:-:S13]  /*0eb0*/  R2UR UR4, R19 ;  /* 0x00000000130472ca */ /* 0x000fda00000e0000 */
[----:B------:R-:W-:-:S06]  /*0ec0*/  UISETP.NE.AND UP0, UPT, UR4, 0x4, UPT ;  /* 0x000000040400788c */ /* 0x000fcc000bf05270 */
[----:B------:R-:W-:-:S13]  /*0ed0*/  PLOP3.LUT P1, PT, PT, PT, UP0, 0x80, 0x0 ;  /* 0x000000000000781c */ /* 0x000fda0003f2f008 */
[----:B------:R-:W-:Y:S05]  /*0ee0*/  @P1 BRA `(.L_x_11) ;  /* 0x0000000000741947 */ /* 0x000fea0003800000 */
[----:B------:R-:W-:Y:S01]  /*0ef0*/  R2UR UR5, R23 ;  /* 0x00000000170572ca */ /* 0x000fe200000e0000 */
[----:B------:R-:W-:Y:S02]  /*0f00*/  UIADD3 UR4, UR46, -0x1, URZ ;  /* 0xffffffff2e047890 */ /* 0x000fe4000fffe03f */
[----:B------:R-:W-:Y:S02]  /*0f10*/  ULOP3.LUT UR46, UR46, 0x1, URZ, 0xc, !UPT ;  /* 0x000000012e2e7892 */ /* 0x000fe4000f8e0c3f */
[----:B------:R-:W-:-:S04]  /*0f20*/  ULOP3.LUT UR4, UR4, 0x2, URZ, 0xc0, !UPT ;  /* 0x0000000204047892 */ /* 0x000fc8000f8ec03f */
[----:B------:R-:W-:-:S04]  /*0f30*/  USHF.R.U32.HI UR4, URZ, 0x1, UR4 ;  /* 0x000000013f047899 */ /* 0x000fc80008011604 */
[----:B------:R-:W-:-:S06]  /*0f40*/  ULOP3.LUT UR5, UR5, UR4, URZ, 0x3c, !UPT ;  /* 0x0000000405057292 */ /* 0x000fcc000f8e3c3f */
[----:B------:R-:W-:Y:S01]  /*0f50*/  MOV R23, UR5 ;  /* 0x0000000500177c02 */ /* 0x000fe20008000f00 */
[----:B------:R-:W-:Y:S06]  /*0f60*/  BRA `(.L_x_11) ;  /* 0x0000000000547947 */ /* 0x000fec0003800000 */
.L_x_10:
[----:B------:R-:W-:Y:S01]  /*0f70*/  R2UR UR5, R23 ;  /* 0x00000000170572ca */ /* 0x000fe200000e0000 */
[----:B------:R-:W-:Y:S02]  /*0f80*/  ULOP3.LUT UP0, URZ, UR46, 0x2, URZ, 0xc0, !UPT ;  /* 0x000000022e3f7892 */ /* 0x000fe4000f80c03f */
[----:B------:R-:W-:Y:S02]  /*0f90*/  ULOP3.LUT UR46, UR46, 0x1, URZ, 0xc0, !UPT ;  /* 0x000000012e2e7892 */ /* 0x000fe4000f8ec03f */
[----:B------:R-:W-:-:S08]  /*0fa0*/  USEL UR4, URZ, 0x1, UP0 ;  /* 0x000000013f047887 */ /* 0x000fd00008000000 */
[----:B------:R-:W-:-:S06]  /*0fb0*/  ULOP3.LUT UR5, UR5, UR4, URZ, 0x3c, !UPT ;  /* 0x0000000405057292 */ /* 0x000fcc000f8e3c3f */
[----:B------:R-:W-:Y:S01]  /*0fc0*/  MOV R23, UR5 ;  /* 0x0000000500177c02 */ /* 0x000fe20008000f00 */
[----:B------:R-:W-:Y:S06]  /*0fd0*/  BRA `(.L_x_11) ;  /* 0x0000000000387947 */ /* 0x000fec0003800000 */
.L_x_9:
[----:B------:R-:W-:Y:S01]  /*0fe0*/  R2UR UR5, R23 ;  /* 0x00000000170572ca */ /* 0x000fe200000e0000 */
[----:B------:R-:W-:Y:S02]  /*0ff0*/  UIADD3 UR4, UR46, 0x1, URZ ;  /* 0x000000012e047890 */ /* 0x000fe4000fffe03f */
[----:B------:R-:W-:Y:S02]  /*1000*/  ULOP3.LUT UR46, UR46, 0x1, URZ, 0xc, !UPT ;  /* 0x000000012e2e7892 */ /* 0x000fe4000f8e0c3f */
[----:B------:R-:W-:-:S04]  /*1010*/  UISETP.GT.U32.AND UP0, UPT, UR4, 0x1, UPT ;  /* 0x000000010400788c */ /* 0x000fc8000bf04070 */
[----:B------:R-:W-:-:S04]  /*1020*/  USEL UR4, URZ, 0x1, !UP0 ;  /* 0x000000013f047887 */ /* 0x000fc8000c000000 */
[----:B------:R-:W-:-:S06]  /*1030*/  ULOP3.LUT UR5, UR5, UR4, URZ, 0x3c, !UPT ;  /* 0x0000000405057292 */ /* 0x000fcc000f8e3c3f */
[----:B------:R-:W-:Y:S01]  /*1040*/  MOV R23, UR5 ;  /* 0x0000000500177c02 */ /* 0x000fe20008000f00 */
[----:B------:R-:W-:Y:S06]  /*1050*/  BRA `(.L_x_11) ;  /* 0x0000000000187947 */ /* 0x000fec0003800000 */
.L_x_8:
[----:B------:R-:W-:Y:S01]  /*1060*/  R2UR UR5, R23 ;  /* 0x00000000170572ca */ /* 0x000fe200000e0000 */
[----:B------:R-:W-:Y:S02]  /*1070*/  UISETP.GT.U32.AND UP0, UPT, UR46, 0x1, UPT ;  /* 0x000000012e00788c */ /* 0x000fe4000bf04070 */
[----:B------:R-:W-:Y:S02]  /*1080*/  ULOP3.LUT UR46, UR46, 0x1, URZ, 0xc0, !UPT ;  /* 0x000000012e2e7892 */ /* 0x000fe4000f8ec03f */
[----:B------:R-:W-:-:S08]  /*1090*/  USEL UR4, URZ, 0x1, !UP0 ;  /* 0x000000013f047887 */ /* 0x000fd0000c000000 */
[----:B------:R-:W-:-:S06]  /*10a0*/  ULOP3.LUT UR5, UR5, UR4, URZ, 0x3c, !UPT ;  /* 0x0000000405057292 */ /* 0x000fcc000f8e3c3f */
[----:B------:R-:W-:-:S07]  /*10b0*/  MOV R23, UR5 ;  /* 0x0000000500177c02 */ /* 0x000fce0008000f00 */
.L_x_11:
        /* <DEDUP_REMOVED lines=13> */
[----:B------:R-:W-:Y:S01]  /*1190*/  ULEA UR61, UR61, 0x3, 0x1 ;  /* 0x000000033d3d7891 */ /* 0x000fe2000f8e083f */
[----:B------:R-:W-:Y:S11]  /*11a0*/  BRA `(.L_x_15) ;  /* 0x0000000000147947 */ /* 0x000ff60003800000 */
.L_x_14:
[----:B------:R-:W-:Y:S01]  /*11b0*/  ULEA UR61, UR61, 0x2, 0x1 ;  /* 0x000000023d3d7891 */ /* 0x000fe2000f8e083f */
[----:B------:R-:W-:Y:S11]  /*11c0*/  BRA `(.L_x_15) ;  /* 0x00000000000c7947 */ /* 0x000ff60003800000 */
.L_x_13:
[----:B------:R-:W-:Y:S01]  /*11d0*/  ULEA UR61, UR61, 0x1, 0x1 ;  /* 0x000000013d3d7891 */ /* 0x000fe2000f8e083f */
[----:B------:R-:W-:Y:S11]  /*11e0*/  BRA `(.L_x_15) ;  /* 0x0000000000047947 */ /* 0x000ff60003800000 */
.L_x_12:
[----:B------:R-:W-:-:S12]  /*11f0*/  USHF.L.U32 UR61, UR61, 0x1, URZ ;  /* 0x000000013d3d7899 */ /* 0x000fd8000800063f */
.L_x_15:
[----:B------:R-:W-:-:S13]  /*1200*/  R2UR UR4, R16 ;  /* 0x00000000100472ca */ /* 0x000fda00000e0000 */
[----:B------:R-:W-:-:S04]  /*1210*/  ULOP3.LUT UR4, UR4, 0x1, URZ, 0xfc, !UPT ;  /* 0x0000000104047892 */ /* 0x000fc8000f8efc3f */
[----:B------:R-:W-:-:S06]  /*1220*/  UISETP.NE.AND UP0, UPT, UR4, 0x3, UPT ;  /* 0x000000030400788c */ /* 0x000fcc000bf05270 */
[----:B------:R-:W-:-:S13]  /*1230*/  PLOP3.LUT P0, PT, PT, PT, UP0, 0x80, 0x0 ;  /* 0x000000000000781c */ /* 0x000fda0003f0f008 */
[----:B------:R-:W-:Y:S05]  /*1240*/  @!P0 BRA `(.L_x_16) ;  /* 0x0000000000048947 */ /* 0x000fea0003800000 */
[----:B------:R-:W-:Y:S01]  /*1250*/  BPT.TRAP 0x1 ;  /* 0x000000040000795c */ /* 0x000fe20000300000 */
.L_x_16:
[----:B------:R-:W1:Y:S01]  /*1260*/  S2UR UR5, SR_CgaCtaId ;  /* 0x00000000000579c3 */ /* 0x000e620000008800 */
[----:B------:R-:W-:Y:S01]  /*1270*/  R2UR UR8, R23 ;  /* 0x00000000170872ca */ /* 0x000fe200000e0000 */
[----:B------:R-:W-:Y:S01]  /*1280*/  UMOV UR4, 0x400 ;  /* 0x0000040000047882 */ /* 0x000fe20000000000 */
[----:B------:R-:W-:-:S11]  /*1290*/  R2UR UR7, R18 ;  /* 0x00000000120772ca */ /* 0x000fd600000e0000 */
[----:B------:R-:W-:-:S04]  /*12a0*/  MOV R0, UR8 ;  /* 0x0000000800007c02 */ /* 0x000fc80008000f00 */
[----:B------:R-:W-:Y:S01]  /*12b0*/  SHF.L.U32 R0, R0, 0x1f, RZ ;  /* 0x0000001f00007819 */ /* 0x000fe200000006ff */
[----:B-1----:R-:W-:Y:S02]  /*12c0*/  ULEA UR4, UR5, UR4, 0x18 ;  /* 0x0000000405047291 */ /* 0x002fe4000f8ec03f */
[----:B------:R-:W-:Y:S02]  /*12d0*/  ULOP3.LUT UR5, UR7, 0x1, URZ, 0xfc, !UPT ;  /* 0x0000000107057892 */ /* 0x000fe4000f8efc3f */
[----:B------:R-:W-:Y:S02]  /*12e0*/  ULEA UR6, UR46, UR4, 0x3 ;  /* 0x000000042e067291 */ /* 0x000fe4000f8e183f */
[----:B------:R-:W-:-:S06]  /*12f0*/  UISETP.NE.AND UP0, UPT, UR5, 0x3, UPT ;  /* 0x000000030500788c */ /* 0x000fcc000bf05270 */
[----:B------:R-:W-:Y:S01]  /*1300*/  PLOP3.LUT P0, PT, PT, PT, UP0, 0x80, 0x0 ;  /* 0x000000000000781c */ /* 0x000fe20003f0f008 */
[----:B------:R-:W1:Y:S02]  /*1310*/  SYNCS.PHASECHK.TRANS64.TRYWAIT P1, [UR6+0x64450], R0 ;  /* 0x06445000ff0075a7 */ /* 0x000e640008020146 */
[----:B-1----:R-:W-:Y:S10]  /*1320*/  @!P1 BRA `(.L_x_17) ;  /* 0x000000b000389947 */ /* 0x002ff40003800000 */
.L_x_121:
[----:B------:R-:W-:Y:S05]  /*1330*/  @!P0 BRA `(.L_x_18) ;  /* 0x0000000000048947 */ /* 0x000fea0003800000 */
[----:B------:R-:W-:Y:S01]  /*1340*/  BPT.TRAP 0x1 ;  /* 0x000000040000795c */ /* 0x000fe20000300000 */
.L_x_18:
[----:B------:R-:W-:Y:S01]  /*1350*/  ULEA UR38, UR36, UR4, 0x3 ;  /* 0x0000000424267291 */ /* 0x000fe2000f8e183f */
[----:B-1----:R-:W-:Y:S01]  /*1360*/  MOV R0, UR45 ;  /* 0x0000002d00007c02 */ /* 0x002fe20008000f00 */
[----:B------:R-:W-:Y:S01]  /*1370*/  UIADD3 UR7, UR4, 0x64490, URZ ;  /* 0x0006449004077890 */ /* 0x000fe2000fffe03f */
[----:B------:R-:W-:Y:S02]  /*1380*/  R2UR UR5, R19 ;  /* 0x00000000130572ca */ /* 0x000fe400000e0000 */
[----:B------:R-:W-:Y:S02]  /*1390*/  SHF.L.U32 R0, R0, 0x1f, RZ ;  /* 0x0000001f00007819 */ /* 0x000fe400000006ff */
[----:B------:R-:W-:Y:S02]  /*13a0*/  R2UR UR6, R216 ;  /* 0x00000000d80672ca */ /* 0x000fe400000e0000 */
[----:B------:R-:W1:Y:S07]  /*13b0*/  SYNCS.PHASECHK.TRANS64.TRYWAIT P1, [UR38+0x64400], R0 ;  /* 0x06440000ff0075a7 */ /* 0x000e6e0008020166 */
[----:B------:R-:W-:-:S02]  /*13c0*/  ULEA UR48, UR5, 0xfffffff8, 0x3 ;  /* 0xfffffff805307891 */ /* 0x000fc4000f8e183f */
[----:B------:R-:W-:Y:S02]  /*13d0*/  ULEA UR5, UR5, UR7, 0x3 ;  /* 0x0000000705057291 */ /* 0x000fe4000f8e183f */
[----:B------:R-:W-:Y:S01]  /*13e0*/  MOV R3, UR6 ;  /* 0x0000000600037c02 */ /* 0x000fe20008000f00 */
[----:B------:R-:W-:-:S03]  /*13f0*/  ULOP3.LUT UR48, UR48, 0x8, URZ, 0xc, !UPT ;  /* 0x0000000830307892 */ /* 0x000fc6000f8e0c3f */
[----:B------:R-:W-:Y:S01]  /*1400*/  SHF.L.U32 R3, R3, 0x1f, RZ ;  /* 0x0000001f03037819 */ /* 0x000fe200000006ff */
[----:B-1----:R-:W-:Y:S08]  /*1410*/  @!P1 BRA `(.L_x_19) ;  /* 0x000000b000149947 */ /* 0x002ff00003800000 */
.L_x_122:
[----:B------:R-:W2:Y:S02]  /*1420*/  SYNCS.PHASECHK.TRANS64.TRYWAIT P1, [UR5+-0x8], R3 ;  /* 0xfffff803ff0075a7 */ /* 0x000ea40008020145 */
[----:B--2---:R-:W-:Y:S05]  /*1430*/  @!P1 BRA `(.L_x_20) ;  /* 0x000000b000249947 */ /* 0x004fea0003800000 */
.L_x_123:
[----:B------:R-:W-:Y:S01]  /*1440*/  UIADD3 UR6, UR4, 0x10000, URZ ;  /* 0x0001000004067890 */ /* 0x000fe2000fffe03f */
[----:B------:R-:W-:Y:S01]  /*1450*/  WARPGROUP.ARRIVE ;  /* 0x00000000000079c5 */ /* 0x000fe20000000000 */
[----:B------:R-:W-:Y:S02]  /*1460*/  USHF.R.U32.HI UR5, URZ, 0x4, UR4 ;  /* 0x000000043f057899 */ /* 0x000fe40008011604 */
[----:B------:R-:W-:Y:S02]  /*1470*/  USHF.R.U32.HI UR6, URZ, 0x4, UR6 ;  /* 0x000000043f067899 */ /* 0x000fe40008011606 */
[----:B------:R-:W-:Y:S02]  /*1480*/  ULOP3.LUT UR5, UR5, 0x3fff, URZ, 0xc0, !UPT ;  /* 0x00003fff05057892 */ /* 0x000fe4000f8ec03f */
[----:B------:R-:W-:Y:S02]  /*1490*/  ULOP3.LUT UR39, UR6, 0x3fff, URZ, 0xc0, !UPT ;  /* 0x00003fff06277892 */ /* 0x000fe4000f8ec03f */
[----:B------:R-:W-:-:S02]  /*14a0*/  ULOP3.LUT UR5, UR5, 0x10000, URZ, 0xfc, !UPT ;  /* 0x0001000005057892 */ /* 0x000fc4000f8efc3f */
[----:B------:R-:W-:Y:S02]  /*14b0*/  ULOP3.LUT UR37, UR39, 0x10000, URZ, 0xfc, !UPT ;  /* 0x0001000027257892 */ /* 0x000fe4000f8efc3f */
[----:B------:R-:W-:Y:S02]  /*14c0*/  ULEA UR6, UR46, UR5, 0xb ;  /* 0x000000052e067291 */ /* 0x000fe4000f8e583f */
[----:B------:R-:W-:Y:S01]  /*14d0*/  ULEA UR5, UR36, UR37, 0xc ;  /* 0x0000002524057291 */ /* 0x000fe2000f8e603f */
[----:B------:R-:W-:Y:S01]  /*14e0*/  UMOV UR9, 0x40000040 ;  /* 0x4000004000097882 */ /* 0x000fe20000000000 */
[----:B------:R-:W-:Y:S01]  /*14f0*/  UMOV UR11, 0x40000040 ;  /* 0x40000040000b7882 */ /* 0x000fe20000000000 */
[----:B------:R-:W-:Y:S02]  /*1500*/  MOV R233, UR9 ;  /* 0x0000000900e97c02 */ /* 0x000fe40008000f00 */
[----:B------:R-:W-:Y:S01]  /*1510*/  UMOV UR8, UR6 ;  /* 0x0000000600087c82 */ /* 0x000fe20008000000 */
[----:B------:R-:W-:Y:S01]  /*1520*/  UMOV UR13, 0x40000040 ;  /* 0x40000040000d7882 */ /* 0x000fe20000000000 */
[----:B------:R-:W-:Y:S01]  /*1530*/  UMOV UR10, UR5 ;  /* 0x00000005000a7c82 */ /* 0x000fe20008000000 */
[----:B------:R-:W-:Y:S01]  /*1540*/  MOV R232, UR8 ;  /* 0x0000000800e87c02 */ /* 0x000fe20008000f00 */
[----:B------:R-:W-:Y:S01]  /*1550*/  HGMMA.64x128x16.F32 R24, gdesc[UR8], RZ, !UPT, gsb0 ;  /* 0x01e00000081879f0 */ /* 0x000fe2000c0008ff */
[----:B------:R-:W-:Y:S01]  /*1560*/  UIADD3 UR8, UR6, 0x2, URZ ;  /* 0x0000000206087890 */ /* 0x000fe2000fffe03f */
[----:B------:R-:W-:Y:S01]  /*1570*/  MOV R231, UR13 ;  /* 0x0000000d00e77c02 */ /* 0x000fe20008000f00 */
[----:B------:R-:W-:Y:S01]  /*1580*/  UIADD3 UR9, UR5, 0x2, URZ ;  /* 0x0000000205097890 */ /* 0x000fe2000fffe03f */
[----:B------:R-:W-:Y:S01]  /*1590*/  UMOV UR15, 0x40000040 ;  /* 0x40000040000f7882 */ /* 0x000fe20000000000 */
[----:B------:R-:W-:-:S03]  /*15a0*/  UIADD3 UR56, UR6, 0x204, URZ ;  /* 0x0000020406387890 */ /* 0x000fc6000fffe03f */
[----:B------:R-:W-:Y:S01]  /*15b0*/  UMOV UR12, UR8 ;  /* 0x00000008000c7c82 */ /* 0x000fe20008000000 */
[----:B------:R-:W-:Y:S01]  /*15c0*/  UIADD3 UR8, UR6, 0x4, URZ ;  /* 0x0000000406087890 */ /* 0x000fe2000fffe03f */
[----:B------:R-:W-:Y:S01]  /*15d0*/  MOV R230, UR12 ;  /* 0x0000000c00e67c02 */ /* 0x000fe20008000f00 */
[----:B------:R-:W-:Y:S01]  /*15e0*/  UMOV UR14, UR9 ;  /* 0x00000009000e7c82 */ /* 0x000fe20008000000 */
[----:B------:R-:W-:Y:S02]  /*15f0*/  UIADD3 UR9, UR5, 0x4, URZ ;  /* 0x0000000405097890 */ /* 0x000fe4000fffe03f */
[----:B------:R-:W-:Y:S01]  /*1600*/  UIADD3 UR58, UR5, 0x404, URZ ;  /* 0x00000404053a7890 */ /* 0x000fe2000fffe03f */
[----:B------:R-:W-:Y:S01]  /*1610*/  UMOV UR57, 0x40000040 ;  /* 0x4000004000397882 */ /* 0x000fe20000000000 */
[----:B------:R-:W-:Y:S01]  /*1620*/  UMOV UR59, 0x40000040 ;  /* 0x40000040003b7882 */ /* 0x000fe20000000000 */
[----:B------:R-:W-:Y:S01]  /*1630*/  UIADD3 UR10, UR5, 0x406, URZ ;  /* 0x00000406050a7890 */ /* 0x000fe2000fffe03f */
[----:B------:R-:W-:Y:S01]  /*1640*/  UMOV UR11, 0x40000040 ;  /* 0x40000040000b7882 */ /* 0x000fe20000000000 */
[----:B------:R-:W-:-:S02]  /*1650*/  UIADD3 UR16, UR6, 0x402, URZ ;  /* 0x0000040206107890 */ /* 0x000fc4000fffe03f */
[----:B------:R-:W-:Y:S01]  /*1660*/  UIADD3 UR18, UR5, 0x802, URZ ;  /* 0x0000080205127890 */ /* 0x000fe2000fffe03f */
[----:B------:R-:W-:Y:S01]  /*1670*/  UMOV UR17, 0x40000040 ;  /* 0x4000004000117882 */ /* 0x000fe20000000000 */
[----:B------:R-:W-:Y:S01]  /*1680*/  UMOV UR19, 0x40000040 ;  /* 0x4000004000137882 */ /* 0x000fe20000000000 */
[----:B------:R-:W-:Y:S02]  /*1690*/  UIADD3 UR20, UR6, 0x404, URZ ;  /* 0x0000040406147890 */ /* 0x000fe4000fffe03f */
[----:B------:R-:W-:Y:S01]  /*16a0*/  UIADD3 UR22, UR5, 0x804, URZ ;  /* 0x0000080405167890 */ /* 0x000fe2000fffe03f */
[----:B------:R-:W-:Y:S01]  /*16b0*/  UMOV UR21, 0x40000040 ;  /* 0x4000004000157882 */ /* 0x000fe20000000000 */
[----:B------:R-:W-:Y:S01]  /*16c0*/  UMOV UR23, 0x40000040 ;  /* 0x4000004000177882 */ /* 0x000fe20000000000 */
[----:B------:R-:W-:Y:S02]  /*16d0*/  UIADD3 UR24, UR6, 0x406, URZ ;  /* 0x0000040606187890 */ /* 0x000fe4000fffe03f */
[----:B------:R-:W-:Y:S01]  /*16e0*/  UIADD3 UR26, UR5, 0x806, URZ ;  /* 0x00000806051a7890 */ /* 0x000fe2000fffe03f */
[----:B------:R-:W-:Y:S01]  /*16f0*/  UMOV UR25, 0x40000040 ;  /* 0x4000004000197882 */ /* 0x000fe20000000000 */
        /* <DEDUP_REMOVED lines=17> */
[----:B------:R-:W-:Y:S02]  /*1810*/  WARPGROUP.DEPBAR.LE gsb0, 0x0 ;  /* 0x00008000000079c5 */ /* 0x000fe40000010000 */
[----:B------:R-:W-:-:S06]  /*1820*/  WARPGROUP.ARRIVE ;  /* 0x00000000000079c5 */ /* 0x000fcc0000000000 */
[----:B------:R-:W-:Y:S01]  /*1830*/  HGMMA.64x128x16.F32 R24, gdesc[UR12], R24, gsb0 ;  /* 0x01e000000c1879f0 */ /* 0x000fe20008000818 */
[----:B------:R-:W-:Y:S01]  /*1840*/  UMOV UR12, UR8 ;  /* 0x00000008000c7c82 */ /* 0x000fe20008000000 */
[----:B------:R-:W-:Y:S01]  /*1850*/  UMOV UR13, 0x40000040 ;  /* 0x40000040000d7882 */ /* 0x000fe20000000000 */
[----:B------:R-:W-:Y:S01]  /*1860*/  UMOV UR14, UR9 ;  /* 0x00000009000e7c82 */ /* 0x000fe20008000000 */
[----:B------:R-:W-:Y:S01]  /*1870*/  UMOV UR15, 0x40000040 ;  /* 0x40000040000f7882 */ /* 0x000fe20000000000 */
[----:B------:R-:W-:Y:S01]  /*1880*/  UIADD3 UR8, UR6, 0x6, URZ ;  /* 0x0000000606087890 */ /* 0x000fe2000fffe03f */
[----:B------:R-:W-:Y:S01]  /*1890*/  MOV R228, UR12 ;  /* 0x0000000c00e47c02 */ /* 0x000fe20008000f00 */
[----:B------:R-:W-:Y:S01]  /*18a0*/  UIADD3 UR9, UR5, 0x6, URZ ;  /* 0x0000000605097890 */ /* 0x000fe2000fffe03f */
[----:B------:R-:W-:Y:S01]  /*18b0*/  MOV R229, UR13 ;  /* 0x0000000d00e57c02 */ /* 0x000fe20008000f00 */
        /* <DEDUP_REMOVED lines=31> */
[----:B------:R-:W-:Y:S01]  /*1ab0*/  UMOV UR9, 0x40000040 ;  /* 0x4000004000097882 */ /* 0x000fe20000000000 */
[----:B------:R-:W-:Y:S01]  /*1ac0*/  MOV R7, UR13 ;  /* 0x0000000d00077c02 */ /* 0x000fe20008000f00 */
[----:B------:R-:W-:Y:S02]  /*1ad0*/  WARPGROUP.DEPBAR.LE gsb0, 0x0 ;  /* 0x00008000000079c5 */ /* 0x000fe40000010000 */
[----:B------:R-:W-:-:S06]  /*1ae0*/  WARPGROUP.ARRIVE ;  /* 0x00000000000079c5 */ /* 0x000fcc0000000000 */
[----:B------:R-:W-:Y:S01]  /*1af0*/  HGMMA.64x128x16.F32 R24, gdesc[UR12], R24, gsb0 ;  /* 0x01e000000c1879f0 */ /* 0x000fe20008000818 */
[----:B------:R-:W-:Y:S02]  /*1b00*/  UIADD3 UR12, UR6, 0x400, URZ ;  /* 0x00000400060c7890 */ /* 0x000fe4000fffe03f */
[----:B------:R-:W-:Y:S01]  /*1b10*/  UIADD3 UR14, UR5, 0x800, URZ ;  /* 0x00000800050e7890 */ /* 0x000fe2000fffe03f */
[----:B------:R-:W-:Y:S01]  /*1b20*/  UMOV UR13, 0x40000040 ;  /* 0x40000040000d7882 */ /* 0x000fe20000000000 */
[----:B------:R-:W-:Y:S01]  /*1b30*/  UMOV UR15, 0x40000040 ;  /* 0x40000040000f7882 */ /* 0x000fe20000000000 */
[----:B------:R-:W-:Y:S01]  /*1b40*/  ULDC UR5, c[0x0][0x604] ;  /* 0x0001810000057ab9 */ /* 0x000fe20000000800 */
[----:B------:R-:W-:Y:S02]  /*1b50*/  WARPGROUP.DEPBAR.LE gsb0, 0x0 ;  /* 0x00008000000079c5 */ /* 0x000fe40000010000 */
[----:B------:R-:W-:-:S06]  /*1b60*/  WARPGROUP.ARRIVE ;  /* 0x00000000000079c5 */ /* 0x000fcc0000000000 */
[----:B------:R-:W-:Y:S03]  /*1b70*/  HGMMA.64x128x16.F32 R24, gdesc[UR56], R24, gsb0 ;  /* 0x01e00000381879f0 */ /* 0x000fe60008000818 */
[----:B------:R-:W-:Y:S02]  /*1b80*/  WARPGROUP.DEPBAR.LE gsb0, 0x0 ;  /* 0x00008000000079c5 */ /* 0x000fe40000010000 */
[----:B------:R-:W-:-:S07]  /*1b90*/  WARPGROUP.ARRIVE ;  /* 0x00000000000079c5 */ /* 0x000fce0000000000 */
        /* <DEDUP_REMOVED lines=26> */
[----:B-1----:R-:W-:-:S04]  /*1d40*/  FMNMX R3, R24, R25, !PT ;  /* 0x0000001918037209 */ /* 0x002fc80007800000 */
[----:B------:R-:W-:-:S04]  /*1d50*/  FMNMX R0, R28, R3, !PT ;  /* 0x000000031c007209 */ /* 0x000fc80007800000 */
        /* <DEDUP_REMOVED lines=28> */
[----:B------:R-:W-:-:S05]  /*1f20*/  FMNMX R3, R85, R0, !PT ;  /* 0x0000000055037209 */ /* 0x000fca0007800000 */
[----:B------:R-:W1:Y:S02]  /*1f30*/  SHFL.BFLY PT, R0, R3, 0x1, 0x1f ;  /* 0x0c201f0003007f89 */ /* 0x000e6400000e0000 */
[----:B-1----:R-:W-:Y:S02]  /*1f40*/  FMNMX R4, R3, R0, !PT ;  /* 0x0000000003047209 */ /* 0x002fe40007800000 */
[----:B------:R-:W-:-:S03]  /*1f50*/  FMNMX R3, R26, R27, !PT ;  /* 0x0000001b1a037209 */ /* 0x000fc60007800000 */
[----:B------:R-:W1:Y:S02]  /*1f60*/  SHFL.BFLY PT, R5, R4, 0x2, 0x1f ;  /* 0x0c401f0004057f89 */ /* 0x000e6400000e0000 */
[----:B-1----:R-:W-:Y:S02]  /*1f70*/  FMNMX R0, R4, R5, !PT ;  /* 0x0000000504007209 */ /* 0x002fe40007800000 */
[----:B------:R-:W-:Y:S02]  /*1f80*/  FMNMX R4, R30, R3, !PT ;  /* 0x000000031e047209 */ /* 0x000fe40007800000 */
[C---:B------:R-:W-:Y:S02]  /*1f90*/  FSETP.NEU.AND P1, PT, R0.reuse, -INF , PT ;  /* 0xff8000000000780b */ /* 0x040fe40003f2d000 */
[----:B------:R-:W-:Y:S02]  /*1fa0*/  FMNMX R3, R31, R4, !PT ;  /* 0x000000041f037209 */ /* 0x000fe40007800000 */
[----:B------:R-:W-:-:S02]  /*1fb0*/  FSEL R5, R0, RZ, P1 ;  /* 0x000000ff00057208 */ /* 0x000fc40000800000 */
[----:B------:R-:W-:-:S03]  /*1fc0*/  FMNMX R4, R34, R3, !PT ;  /* 0x0000000322047209 */ /* 0x000fc60007800000 */
[----:B------:R-:W-:Y:S01]  /*1fd0*/  FMUL R5, R5, UR5 ;  /* 0x0000000505057c20 */ /* 0x000fe20008400000 */
[----:B------:R-:W-:-:S03]  /*1fe0*/  FMNMX R3, R35, R4, !PT ;  /* 0x0000000423037209 */ /* 0x000fc60007800000 */
[--C-:B------:R-:W-:Y:S01]  /*1ff0*/  FFMA R24, R24, UR5, -R5.reuse ;  /* 0x0000000518187c23 */ /* 0x100fe20008000805 */
[--C-:B------:R-:W-:Y:S01]  /*2000*/  FFMA R11, R29, UR5, -R5.reuse ;  /* 0x000000051d0b7c23 */ /* 0x100fe20008000805 */
[--C-:B------:R-:W-:Y:S01]  /*2010*/  FFMA R28, R28, UR5, -R5.reuse ;  /* 0x000000051c1c7c23 */ /* 0x100fe20008000805 */
[--C-:B------:R-:W-:Y:S01]  /*2020*/  FFMA R36, R36, UR5, -R5.reuse ;  /* 0x0000000524247c23 */ /* 0x100fe20008000805 */
[----:B------:R-:W-:Y:S01]  /*2030*/  FMNMX R4, R38, R3, !PT ;  /* 0x0000000326047209 */ /* 0x000fe20007800000 */
[--C-:B------:R-:W-:Y:S01]  /*2040*/  FFMA R13, R33, UR5, -R5.reuse ;  /* 0x00000005210d7c23 */ /* 0x100fe20008000805 */
[----:B------:R-:W-:Y:S01]  /*2050*/  FSETP.GEU.AND P5, PT, R24, -126, PT ;  /* 0xc2fc00001800780b */ /* 0x000fe20003fae000 */
[--C-:B------:R-:W-:Y:S01]  /*2060*/  FFMA R9, R25, UR5, -R5.reuse ;  /* 0x0000000519097c23 */ /* 0x100fe20008000805 */
[----:B------:R-:W-:Y:S01]  /*2070*/  FSETP.GEU.AND P4, PT, R11, -126, PT ;  /* 0xc2fc00000b00780b */ /* 0x000fe20003f8e000 */
[--C-:B------:R-:W-:Y:S01]  /*2080*/  FFMA R21, R41, UR5, -R5.reuse ;  /* 0x0000000529157c23 */ /* 0x100fe20008000805 */
[----:B------:R-:W-:Y:S01]  /*2090*/  FSETP.GEU.AND P2, PT, R28, -126, PT ;  /* 0xc2fc00001c00780b */ /* 0x000fe20003f4e000 */
[--C-:B------:R-:W-:Y:S01]  /*20a0*/  FFMA R32, R32, UR5, -R5.reuse ;  /* 0x0000000520207c23 */ /* 0x100fe20008000805 */
[----:B------:R-:W-:Y:S01]  /*20b0*/  FMNMX R3, R39, R4, !PT ;  /* 0x0000000427037209 */ /* 0x000fe20007800000 */
[--C-:B------:R-:W-:Y:S01]  /*20c0*/  FFMA R40, R40, UR5, -R5.reuse ;  /* 0x0000000528287c23 */ /* 0x100fe20008000805 */
[----:B------:R-:W-:Y:S01]  /*20d0*/  FSETP.GEU.AND P1, PT, R13, -126, PT ;  /* 0xc2fc00000d00780b */ /* 0x000fe20003f2e000 */
[--C-:B------:R-:W-:Y:S01]  /*20e0*/  FFMA R48, R48, UR5, -R5.reuse ;  /* 0x0000000530307c23 */ /* 0x100fe20008000805 */
[----:B------:R-:W-:Y:S01]  /*20f0*/  FMNMX R4, R42, R3, !PT ;  /* 0x000000032a047209 */ /* 0x000fe20007800000 */
[--C-:B------:R-:W-:Y:S01]  /*2100*/  FFMA R25, R45, UR5, -R5.reuse ;  /* 0x000000052d197c23 */ /* 0x100fe20008000805 */
[----:B------:R-:W-:Y:S01]  /*2110*/  FSETP.GEU.AND P3, PT, R9, -126, PT ;  /* 0xc2fc00000900780b */ /* 0x000fe20003f6e000 */
[----:B------:R-:W-:Y:S01]  /*2120*/  @!P5 FMUL R24, R24, 0.5 ;  /* 0x3f0000001818d820 */ /* 0x000fe20000400000 */
[----:B------:R-:W-:Y:S01]  /*2130*/  FMNMX R3, R43, R4, !PT ;  /* 0x000000042b037209 */ /* 0x000fe20007800000 */
[----:B------:R-:W-:Y:S01]  /*2140*/  @!P4 FMUL R11, R11, 0.5 ;  /* 0x3f0000000b0bc820 */ /* 0x000fe20000400000 */
[----:B------:R-:W-:Y:S01]  /*2150*/  FSETP.GEU.AND P6, PT, R32, -126, PT ;  /* 0xc2fc00002000780b */ /* 0x000fe20003fce000 */
[----:B------:R-:W1:Y:S01]  /*2160*/  MUFU.EX2 R180, R24 ;  /* 0x0000001800b47308 */ /* 0x000e620000000800 */
[----:B------:R-:W-:Y:S01]  /*2170*/  @!P2 FMUL R28, R28, 0.5 ;  /* 0x3f0000001c1ca820 */ /* 0x000fe20000400000 */
[----:B------:R-:W-:Y:S01]  /*2180*/  FMNMX R4, R46, R3, !PT ;  /* 0x000000032e047209 */ /* 0x000fe20007800000 */
[--C-:B------:R-:W-:Y:S01]  /*2190*/  FFMA R15, R37, UR5, -R5.reuse ;  /* 0x00000005250f7c23 */ /* 0x100fe20008000805 */
[----:B------:R-:W-:Y:S01]  /*21a0*/  @!P1 FMUL R13, R13, 0.5 ;  /* 0x3f0000000d0d9820 */ /* 0x000fe20000400000 */
[--C-:B------:R-:W-:Y:S01]  /*21b0*/  FFMA R44, R44, UR5, -R5.reuse ;  /* 0x000000052c2c7c23 */ /* 0x100fe20008000805 */
[----:B------:R-:W-:Y:S01]  /*21c0*/  FMNMX R3, R47, R4, !PT ;  /* 0x000000042f037209 */ /* 0x000fe20007800000 */
[--C-:B------:R-:W-:Y:S01]  /*21d0*/  FFMA R52, R52, UR5, -R5.reuse ;  /* 0x0000000534347c23 */ /* 0x100fe20008000805 */
[----:B------:R-:W2:Y:S01]  /*21e0*/  MUFU.EX2 R11, R11 ;  /* 0x0000000b000b7308 */ /* 0x000ea20000000800 */
[----:B------:R-:W-:Y:S01]  /*21f0*/  @!P3 FMUL R9, R9, 0.5 ;  /* 0x3f0000000909b820 */ /* 0x000fe20000400000 */
[----:B------:R-:W-:Y:S01]  /*2200*/  FMNMX R4, R50, R3, !PT ;  /* 0x0000000332047209 */ /* 0x000fe20007800000 */
[--C-:B------:R-:W-:Y:S01]  /*2210*/  FFMA R33, R53, UR5, -R5.reuse ;  /* 0x0000000535217c23 */ /* 0x100fe20008000805 */
[----:B------:R-:W-:Y:S01]  /*2220*/  @!P6 FMUL R32, R32, 0.5 ;  /* 0x3f0000002020e820 */ /* 0x000fe20000400000 */
[--C-:B------:R-:W-:Y:S01]  /*2230*/  FFMA R41, R60, UR5, -R5.reuse ;  /* 0x000000053c297c23 */ /* 0x100fe20008000805 */
[----:B------:R-:W-:Y:S01]  /*2240*/  FMNMX R3, R51, R4, !PT ;  /* 0x0000000433037209 */ /* 0x000fe20007800000 */
[--C-:B------:R-:W-:Y:S01]  /*2250*/  FFMA R57, R57, UR5, -R5.reuse ;  /* 0x0000000539397c23 */ /* 0x100fe20008000805 */
[----:B------:R-:W3:Y:S01]  /*2260*/  MUFU.EX2 R182, R28 ;  /* 0x0000001c00b67308 */ /* 0x000ee20000000800 */
[----:B-1----:R-:W-:Y:S01]  /*2270*/  @!P5 FMUL R180, R180, R180 ;  /* 0x000000b4b4b4d220 */ /* 0x002fe20000400000 */
[----:B------:R-:W-:Y:S01]  /*2280*/  FSETP.GEU.AND P5, PT, R36, -126, PT ;  /* 0xc2fc00002400780b */ /* 0x000fe20003fae000 */
[--C-:B------:R-:W-:Y:S01]  /*2290*/  FFMA R37, R56, UR5, -R5.reuse ;  /* 0x0000000538257c23 */ /* 0x100fe20008000805 */
[----:B------:R-:W-:Y:S01]  /*22a0*/  FMNMX R4, R54, R3, !PT ;  /* 0x0000000336047209 */ /* 0x000fe20007800000 */
[--C-:B------:R-:W-:Y:S01]  /*22b0*/  FFMA R45, R64, UR5, -R5.reuse ;  /* 0x00000005402d7c23 */ /* 0x100fe20008000805 */
[--C-:B------:R-:W-:Y:S01]  /*22c0*/  FFMA R29, R49, UR5, -R5.reuse ;  /* 0x00000005311d7c23 */ /* 0x100fe20008000805 */
[--C-:B------:R-:W-:Y:S01]  /*22d0*/  FFMA R65, R65, UR5, -R5.reuse ;  /* 0x0000000541417c23 */ /* 0x100fe20008000805 */
[----:B------:R-:W-:Y:S01]  /*22e0*/  FMNMX R3, R55, R4, !PT ;  /* 0x0000000437037209 */ /* 0x000fe20007800000 */
[----:B--2---:R-:W-:Y:S01]  /*22f0*/  @!P4 FMUL R11, R11, R11 ;  /* 0x0000000b0b0bc220 */ /* 0x004fe20000400000 */
[----:B------:R-:W-:Y:S01]  /*2300*/  FSETP.GEU.AND P4, PT, R21, -126, PT ;  /* 0xc2fc00001500780b */ /* 0x000fe20003f8e000 */
[----:B------:R-:W1:Y:S01]  /*2310*/  MUFU.EX2 R13, R13 ;  /* 0x0000000d000d7308 */ /* 0x000e620000000800 */
[----:B------:R-:W-:Y:S01]  /*2320*/  FMNMX R4, R58, R3, !PT ;  /* 0x000000033a047209 */ /* 0x000fe20007800000 */
[--C-:B------:R-:W-:Y:S01]  /*2330*/  FFMA R53, R72, UR5, -R5.reuse ;  /* 0x0000000548357c23 */ /* 0x100fe20008000805 */
[--C-:B------:R-:W-:Y:S01]  /*2340*/  FFMA R69, R69, UR5, -R5.reuse ;  /* 0x0000000545457c23 */ /* 0x100fe20008000805 */
[----:B------:R-:W-:Y:S01]  /*2350*/  @!P5 FMUL R36, R36, 0.5 ;  /* 0x3f0000002424d820 */ /* 0x000fe20000400000 */
[----:B------:R-:W-:Y:S01]  /*2360*/  FMNMX R3, R59, R4, !PT ;  /* 0x000000043b037209 */ /* 0x000fe20007800000 */
[----:B---3--:R-:W-:Y:S01]  /*2370*/  @!P2 FMUL R182, R182, R182 ;  /* 0x000000b6b6b6a220 */ /* 0x008fe20000400000 */
[----:B------:R-:W-:Y:S01]  /*2380*/  FSETP.GEU.AND P2, PT, R40, -126, PT ;  /* 0xc2fc00002800780b */ /* 0x000fe20003f4e000 */
[----:B------:R-:W2:Y:S01]  /*2390*/  MUFU.EX2 R178, R36 ;  /* 0x0000002400b27308 */ /* 0x000ea20000000800 */
[----:B------:R-:W-:Y:S01]  /*23a0*/  FMNMX R4, R62, R3, !PT ;  /* 0x000000033e047209 */ /* 0x000fe20007800000 */
[--C-:B------:R-:W-:Y:S01]  /*23b0*/  FFMA R49, R68, UR5, -R5.reuse ;  /* 0x0000000544317c23 */ /* 0x100fe20008000805 */
[--C-:B------:R-:W-:Y:S01]  /*23c0*/  FFMA R77, R77, UR5, -R5.reuse ;  /* 0x000000054d4d7c23 */ /* 0x100fe20008000805 */
[----:B------:R-:W-:Y:S01]  /*23d0*/  @!P4 FMUL R21, R21, 0.5 ;  /* 0x3f0000001515c820 */ /* 0x000fe20000400000 */
[----:B------:R-:W-:Y:S01]  /*23e0*/  FMNMX R3, R63, R4, !PT ;  /* 0x000000043f037209 */ /* 0x000fe20007800000 */
[--C-:B------:R-:W-:Y:S01]  /*23f0*/  FFMA R61, R61, UR5, -R5.reuse ;  /* 0x000000053d3d7c23 */ /* 0x100fe20008000805 */
[--C-:B------:R-:W-:Y:S01]  /*2400*/  FFMA R81, R81, UR5, -R5.reuse ;  /* 0x0000000551517c23 */ /* 0x100fe20008000805 */
[----:B------:R-:W3:Y:S01]  /*2410*/  MUFU.EX2 R9, R9 ;  /* 0x0000000900097308 */ /* 0x000ee20000000800 */
[----:B-1----:R-:W-:Y:S01]  /*2420*/  @!P1 FMUL R13, R13, R13 ;  /* 0x0000000d0d0d9220 */ /* 0x002fe20000400000 */
[----:B------:R-:W-:Y:S01]  /*2430*/  FSETP.GEU.AND P1, PT, R25, -126, PT ;  /* 0xc2fc00001900780b */ /* 0x000fe20003f2e000 */
[--C-:B------:R-:W-:Y:S01]  /*2440*/  FFMA R84, R84, UR5, -R5.reuse ;  /* 0x0000000554547c23 */ /* 0x100fe20008000805 */
[----:B------:R-:W-:Y:S01]  /*2450*/  @!P2 FMUL R40, R40, 0.5 ;  /* 0x3f0000002828a820 */ /* 0x000fe20000400000 */
[----:B------:R-:W-:Y:S01]  /*2460*/  FMNMX R4, R66, R3, !PT ;  /* 0x0000000342047209 */ /* 0x000fe20007800000 */
[--C-:B------:R-:W-:Y:S01]  /*2470*/  FFMA R73, R73, UR5, -R5.reuse ;  /* 0x0000000549497c23 */ /* 0x100fe20008000805 */
[----:B------:R-:W-:Y:S01]  /*2480*/  FFMA R80, R80, UR5, -R5 ;  /* 0x0000000550507c23 */ /* 0x000fe20008000805 */
[----:B------:R-:W1:Y:S01]  /*2490*/  MUFU.EX2 R176, R32 ;  /* 0x0000002000b07308 */ /* 0x000e620000000800 */
[----:B--2---:R-:W-:Y:S01]  /*24a0*/  @!P5 FMUL R178, R178, R178 ;  /* 0x000000b2b2b2d220 */ /* 0x004fe20000400000 */
[----:B------:R-:W-:-:S02]  /*24b0*/  FSETP.GEU.AND P5, PT, R48, -126, PT ;  /* 0xc2fc00003000780b */ /* 0x000fc40003fae000 */
[----:B------:R-:W-:-:S03]  /*24c0*/  FMNMX R3, R67, R4, !PT ;  /* 0x0000000443037209 */ /* 0x000fc60007800000 */
[----:B------:R-:W-:Y:S01]  /*24d0*/  @!P1 FMUL R25, R25, 0.5 ;  /* 0x3f00000019199820 */ /* 0x000fe20000400000 */
[----:B------:R-:W2:Y:S01]  /*24e0*/  MUFU.EX2 R172, R40 ;  /* 0x0000002800ac7308 */ /* 0x000ea20000000800 */
[----:B------:R-:W-:Y:S01]  /*24f0*/  FMNMX R4, R70, R3, !PT ;  /* 0x0000000346047209 */ /* 0x000fe20007800000 */
[----:B---3--:R-:W-:Y:S01]  /*2500*/  @!P3 FMUL R9, R9, R9 ;  /* 0x000000090909b220 */ /* 0x008fe20000400000 */
[----:B------:R-:W-:Y:S02]  /*2510*/  FSETP.GEU.AND P3, PT, R15, -126, PT ;  /* 0xc2fc00000f00780b */ /* 0x000fe40003f6e000 */
[----:B------:R-:W-:Y:S02]  /*2520*/  FMNMX R3, R71, R4, !PT ;  /* 0x0000000447037209 */ /* 0x000fe40007800000 */
[----:B------:R-:W-:Y:S01]  /*2530*/  @!P5 FMUL R48, R48, 0.5 ;  /* 0x3f0000003030d820 */ /* 0x000fe20000400000 */
[----:B------:R-:W3:Y:S01]  /*2540*/  MUFU.EX2 R21, R21 ;  /* 0x0000001500157308 */ /* 0x000ee20000000800 */
[----:B-1----:R-:W-:Y:S01]  /*2550*/  @!P6 FMUL R176, R176, R176 ;  /* 0x000000b0b0b0e220 */ /* 0x002fe20000400000 */
[----:B------:R-:W-:-:S02]  /*2560*/  FMNMX R4, R74, R3, !PT ;  /* 0x000000034a047209 */ /* 0x000fc40007800000 */
[----:B------:R-:W-:Y:S02]  /*2570*/  FSETP.GEU.AND P6, PT, R44, -126, PT ;  /* 0xc2fc00002c00780b */ /* 0x000fe40003fce000 */
[----:B------:R-:W-:Y:S02]  /*2580*/  FMNMX R3, R75, R4, !PT ;  /* 0x000000044b037209 */ /* 0x000fe40007800000 */
[----:B------:R-:W1:Y:S01]  /*2590*/  MUFU.EX2 R168, R48 ;  /* 0x0000003000a87308 */ /* 0x000e620000000800 */
[----:B--2---:R-:W-:Y:S01]  /*25a0*/  @!P2 FMUL R172, R172, R172 ;  /* 0x000000acacaca220 */ /* 0x004fe20000400000 */
[----:B------:R-:W-:Y:S01]  /*25b0*/  FSETP.GEU.AND P2, PT, R52, -126, PT ;  /* 0xc2fc00003400780b */ /* 0x000fe20003f4e000 */
[----:B------:R-:W-:Y:S01]  /*25c0*/  @!P3 FMUL R15, R15, 0.5 ;  /* 0x3f0000000f0fb820 */ /* 0x000fe20000400000 */
[----:B------:R-:W-:-:S04]  /*25d0*/  FMNMX R4, R78, R3, !PT ;  /* 0x000000034e047209 */ /* 0x000fc80007800000 */
[----:B------:R-:W2:Y:S01]  /*25e0*/  MUFU.EX2 R25, R25 ;  /* 0x0000001900197308 */ /* 0x000ea20000000800 */
[----:B---3--:R-:W-:Y:S01]  /*25f0*/  @!P4 FMUL R21, R21, R21 ;  /* 0x000000151515c220 */ /* 0x008fe20000400000 */
[----:B------:R-:W-:Y:S01]  /*2600*/  FSETP.GEU.AND P4, PT, R33, -126, PT ;  /* 0xc2fc00002100780b */ /* 0x000fe20003f8e000 */
[----:B------:R-:W-:Y:S01]  /*2610*/  @!P6 FMUL R44, R44, 0.5 ;  /* 0x3f0000002c2ce820 */ /* 0x000fe20000400000 */
[----:B------:R-:W-:-:S03]  /*2620*/  FMNMX R3, R79, R4, !PT ;  /* 0x000000044f037209 */ /* 0x000fc60007800000 */
[----:B------:R-:W-:Y:S01]  /*2630*/  @!P2 FMUL R52, R52, 0.5 ;  /* 0x3f0000003434a820 */ /* 0x000fe20000400000 */
[----:B------:R-:W-:Y:S01]  /*2640*/  FMNMX R4, R82, R3, !PT ;  /* 0x0000000352047209 */ /* 0x000fe20007800000 */
[----:B-1----:R-:W-:Y:S01]  /*2650*/  @!P5 FMUL R168, R168, R168 ;  /* 0x000000a8a8a8d220 */ /* 0x002fe20000400000 */
[----:B------:R-:W-:Y:S01]  /*2660*/  FSETP.GEU.AND P5, PT, R41, -126, PT ;  /* 0xc2fc00002900780b */ /* 0x000fe20003fae000 */
[----:B------:R-:W1:Y:S01]  /*2670*/  MUFU.EX2 R174, R44 ;  /* 0x0000002c00ae7308 */ /* 0x000e620000000800 */
[----:B------:R-:W-:-:S03]  /*2680*/  FMNMX R3, R83, R4, !PT ;  /* 0x0000000453037209 */ /* 0x000fc60007800000 */
[----:B------:R-:W-:Y:S01]  /*2690*/  @!P4 FMUL R33, R33, 0.5 ;  /* 0x3f0000002121c820 */ /* 0x000fe20000400000 */
[----:B------:R-:W-:Y:S01]  /*26a0*/  FMNMX R4, R86, R3, !PT ;  /* 0x0000000356047209 */ /* 0x000fe20007800000 */
[----:B--2---:R-:W-:Y:S01]  /*26b0*/  @!P1 FMUL R25, R25, R25 ;  /* 0x0000001919199220 */ /* 0x004fe20000400000 */
[----:B------:R-:W-:Y:S01]  /*26c0*/  FSETP.GEU.AND P1, PT, R57, -126, PT ;  /* 0xc2fc00003900780b */ /* 0x000fe20003f2e000 */
[----:B------:R-:W2:Y:S01]  /*26d0*/  MUFU.EX2 R170, R52 ;  /* 0x0000003400aa7308 */ /* 0x000ea20000000800 */
[----:B------:R-:W-:-:S03]  /*26e0*/  FMNMX R4, R87, R4, !PT ;  /* 0x0000000457047209 */ /* 0x000fc60007800000 */
[----:B------:R-:W-:Y:S02]  /*26f0*/  @!P5 FMUL R41, R41, 0.5 ;  /* 0x3f0000002929d820 */ /* 0x000fe40000400000 */
[----:B------:R-:W3:Y:S02]  /*2700*/  SHFL.BFLY PT, R3, R4, 0x1, 0x1f ;  /* 0x0c201f0004037f89 */ /* 0x000ee400000e0000 */
[----:B------:R-:W4:Y:S01]  /*2710*/  MUFU.EX2 R15, R15 ;  /* 0x0000000f000f7308 */ /* 0x000f220000000800 */
[----:B-1----:R-:W-:Y:S01]  /*2720*/  @!P6 FMUL R174, R174, R174 ;  /* 0x000000aeaeaee220 */ /* 0x002fe20000400000 */
[----:B------:R-:W-:Y:S02]  /*2730*/  FSETP.GEU.AND P6, PT, R37, -126, PT ;  /* 0xc2fc00002500780b */ /* 0x000fe40003fce000 */
[----:B------:R-:W-:-:S04]  /*2740*/  @!P1 FMUL R57, R57, 0.5 ;  /* 0x3f00000039399820 */ /* 0x000fc80000400000 */
[----:B------:R-:W1:Y:S01]  /*2750*/  MUFU.EX2 R33, R33 ;  /* 0x0000002100217308 */ /* 0x000e620000000800 */
[----:B--2---:R-:W-:Y:S01]  /*2760*/  @!P2 FMUL R170, R170, R170 ;  /* 0x000000aaaaaaa220 */ /* 0x004fe20000400000 */
[----:B------:R-:W-:-:S05]  /*2770*/  FSETP.GEU.AND P2, PT, R45, -126, PT ;  /* 0xc2fc00002d00780b */ /* 0x000fca0003f4e000 */
[----:B------:R-:W-:Y:S01]  /*2780*/  @!P6 FMUL R37, R37, 0.5 ;  /* 0x3f0000002525e820 */ /* 0x000fe20000400000 */
[----:B------:R-:W2:Y:S01]  /*2790*/  MUFU.EX2 R41, R41 ;  /* 0x0000002900297308 */ /* 0x000ea20000000800 */
[----:B----4-:R-:W-:Y:S01]  /*27a0*/  @!P3 FMUL R15, R15, R15 ;  /* 0x0000000f0f0fb220 */ /* 0x010fe20000400000 */
[----:B------:R-:W-:Y:S02]  /*27b0*/  FSETP.GEU.AND P3, PT, R29, -126, PT ;  /* 0xc2fc00001d00780b */ /* 0x000fe40003f6e000 */
[----:B---3--:R-:W-:-:S03]  /*27c0*/  FMNMX R3, R4, R3, !PT ;  /* 0x0000000304037209 */ /* 0x008fc60007800000 */
[----:B------:R-:W-:Y:S01]  /*27d0*/  @!P2 FMUL R45, R45, 0.5 ;  /* 0x3f0000002d2da820 */ /* 0x000fe20000400000 */
[----:B------:R3:W4:Y:S01]  /*27e0*/  MUFU.EX2 R164, R57 ;  /* 0x0000003900a47308 */ /* 0x0007220000000800 */
[----:B-1----:R-:W-:Y:S01]  /*27f0*/  @!P4 FMUL R33, R33, R33 ;  /* 0x000000212121c220 */ /* 0x002fe20000400000 */
[----:B------:R-:W-:Y:S01]  /*2800*/  FSETP.GEU.AND P4, PT, R65, -126, PT ;  /* 0xc2fc00004100780b */ /* 0x000fe20003f8e000 */
[----:B------:R-:W1:Y:S04]  /*2810*/  SHFL.BFLY PT, R4, R3, 0x2, 0x1f ;  /* 0x0c401f0003047f89 */ /* 0x000e6800000e0000 */
[----:B------:R-:W-:Y:S01]  /*2820*/  @!P3 FMUL R29, R29, 0.5 ;  /* 0x3f0000001d1db820 */ /* 0x000fe20000400000 */
[----:B------:R-:W5:Y:S01]  /*2830*/  MUFU.EX2 R37, R37 ;  /* 0x0000002500257308 */ /* 0x000f620000000800 */
[----:B--2---:R-:W-:Y:S01]  /*2840*/  @!P5 FMUL R41, R41, R41 ;  /* 0x000000292929d220 */ /* 0x004fe20000400000 */
[----:B------:R-:W-:Y:S01]  /*2850*/  FSETP.GEU.AND P5, PT, R53, -126, PT ;  /* 0xc2fc00003500780b */ /* 0x000fe20003fae000 */
[--C-:B---3--:R-:W-:Y:S01]  /*2860*/  FFMA R57, R76, UR5, -R5.reuse ;  /* 0x000000054c397c23 */ /* 0x108fe20008000805 */
[----:B------:R-:W-:-:S03]  /*2870*/  FFMA R5, R85, UR5, -R5 ;  /* 0x0000000555057c23 */ /* 0x000fc60008000805 */
[----:B------:R-:W-:Y:S01]  /*2880*/  @!P4 FMUL R65, R65, 0.5 ;  /* 0x3f0000004141c820 */ /* 0x000fe20000400000 */
[----:B------:R-:W2:Y:S01]  /*2890*/  MUFU.EX2 R45, R45 ;  /* 0x0000002d002d7308 */ /* 0x000ea20000000800 */
[----:B----4-:R-:W-:Y:S01]  /*28a0*/  @!P1 FMUL R164, R164, R164 ;  /* 0x000000a4a4a49220 */ /* 0x010fe20000400000 */
[----:B------:R-:W-:-:S05]  /*28b0*/  FSETP.GEU.AND P1, PT, R69, -126, PT ;  /* 0xc2fc00004500780b */ /* 0x000fca0003f2e000 */
[----:B------:R-:W-:Y:S01]  /*28c0*/  @!P5 FMUL R53, R53, 0.5 ;  /* 0x3f0000003535d820 */ /* 0x000fe20000400000 */
[----:B------:R-:W3:Y:S01]  /*28d0*/  MUFU.EX2 R160, R65 ;  /* 0x0000004100a07308 */ /* 0x000ee20000000800 */
[----:B-----5:R-:W-:Y:S01]  /*28e0*/  @!P6 FMUL R37, R37, R37 ;  /* 0x000000252525e220 */ /* 0x020fe20000400000 */
[----:B------:R-:W-:Y:S02]  /*28f0*/  FSETP.GEU.AND P6, PT, R49, -126, PT ;  /* 0xc2fc00003100780b */ /* 0x000fe40003fce000 */
[----:B-1----:R-:W-:-:S03]  /*2900*/  FMNMX R3, R3, R4, !PT ;  /* 0x0000000403037209 */ /* 0x002fc60007800000 */
[----:B------:R-:W-:Y:S01]  /*2910*/  @!P1 FMUL R69, R69, 0.5 ;  /* 0x3f00000045459820 */ /* 0x000fe20000400000 */
[----:B------:R-:W1:Y:S01]  /*2920*/  MUFU.EX2 R29, R29 ;  /* 0x0000001d001d7308 */ /* 0x000e620000000800 */
[----:B--2---:R-:W-:Y:S01]  /*2930*/  @!P2 FMUL R45, R45, R45 ;  /* 0x0000002d2d2da220 */ /* 0x004fe20000400000 */
[----:B------:R-:W-:-:S05]  /*2940*/  FSETP.GEU.AND P2, PT, R57, -126, PT ;  /* 0xc2fc00003900780b */ /* 0x000fca0003f4e000 */
[----:B------:R-:W-:Y:S01]  /*2950*/  @!P6 FMUL R49, R49, 0.5 ;  /* 0x3f0000003131e820 */ /* 0x000fe20000400000 */
[----:B------:R-:W2:Y:S01]  /*2960*/  MUFU.EX2 R53, R53 ;  /* 0x0000003500357308 */ /* 0x000ea20000000800 */
[----:B---3--:R-:W-:Y:S01]  /*2970*/  @!P4 FMUL R160, R160, R160 ;  /* 0x000000a0a0a0c220 */ /* 0x008fe20000400000 */
[----:B------:R-:W-:-:S05]  /*2980*/  FSETP.GEU.AND P4, PT, R77, -126, PT ;  /* 0xc2fc00004d00780b */ /* 0x000fca0003f8e000 */
[----:B------:R-:W-:Y:S01]  /*2990*/  @!P2 FMUL R57, R57, 0.5 ;  /* 0x3f0000003939a820 */ /* 0x000fe20000400000 */
[----:B------:R-:W3:Y:S01]  /*29a0*/  MUFU.EX2 R162, R69 ;  /* 0x0000004500a27308 */ /* 0x000ee20000000800 */
[----:B-1----:R-:W-:Y:S01]  /*29b0*/  @!P3 FMUL R29, R29, R29 ;  /* 0x0000001d1d1db220 */ /* 0x002fe20000400000 */
[----:B------:R-:W-:-:S05]  /*29c0*/  FSETP.GEU.AND P3, PT, R61, -126, PT ;  /* 0xc2fc00003d00780b */ /* 0x000fca0003f6e000 */
[----:B------:R-:W-:Y:S01]  /*29d0*/  @!P4 FMUL R77, R77, 0.5 ;  /* 0x3f0000004d4dc820 */ /* 0x000fe20000400000 */
[----:B------:R-:W1:Y:S01]  /*29e0*/  MUFU.EX2 R49, R49 ;  /* 0x0000003100317308 */ /* 0x000e620000000800 */
[----:B--2---:R-:W-:Y:S01]  /*29f0*/  @!P5 FMUL R53, R53, R53 ;  /* 0x000000353535d220 */ /* 0x004fe20000400000 */
[----:B------:R-:W-:-:S03]  /*2a00*/  FSETP.GEU.AND P5, PT, R81, -126, PT ;  /* 0xc2fc00005100780b */ /* 0x000fc60003fae000 */
[----:B------:R-:W-:Y:S01]  /*2a10*/  FADD R32, R172, R53 ;  /* 0x00000035ac207221 */ /* 0x000fe20000000000 */
[----:B------:R-:W-:Y:S01]  /*2a20*/  F2FP.F16.F32.PACK_AB R172, R21, R172 ;  /* 0x000000ac15ac723e */ /* 0x000fe200000000ff */
[----:B------:R-:W-:Y:S01]  /*2a30*/  @!P3 FMUL R61, R61, 0.5 ;  /* 0x3f0000003d3db820 */ /* 0x000fe20000400000 */
[----:B------:R-:W2:Y:S01]  /*2a40*/  MUFU.EX2 R158, R77 ;  /* 0x0000004d009e7308 */ /* 0x000ea20000000800 */
[----:B---3--:R-:W-:Y:S01]  /*2a50*/  @!P1 FMUL R162, R162, R162 ;  /* 0x000000a2a2a29220 */ /* 0x008fe20000400000 */
[----:B------:R-:W-:-:S04]  /*2a60*/  FSETP.NEU.AND P1, PT, R3, -INF , PT ;  /* 0xff8000000300780b */ /* 0x000fc80003f2d000 */
[----:B------:R-:W-:Y:S01]  /*2a70*/  FSEL R4, R3, RZ, P1 ;  /* 0x000000ff03047208 */ /* 0x000fe20000800000 */
[----:B------:R-:W-:Y:S01]  /*2a80*/  @!P5 FMUL R81, R81, 0.5 ;  /* 0x3f0000005151d820 */ /* 0x000fe20000400000 */
[----:B------:R-:W3:Y:S01]  /*2a90*/  MUFU.EX2 R166, R61 ;  /* 0x0000003d00a67308 */ /* 0x000ee20000000800 */
[----:B------:R-:W-:Y:S01]  /*2aa0*/  FSETP.GEU.AND P1, PT, R84, -126, PT ;  /* 0xc2fc00005400780b */ /* 0x000fe20003f2e000 */
[----:B-1----:R-:W-:Y:S01]  /*2ab0*/  @!P6 FMUL R49, R49, R49 ;  /* 0x000000313131e220 */ /* 0x002fe20000400000 */
[----:B------:R-:W-:Y:S01]  /*2ac0*/  FMUL R4, R4, UR5 ;  /* 0x0000000504047c20 */ /* 0x000fe20008400000 */
[----:B------:R-:W-:-:S03]  /*2ad0*/  FSETP.GEU.AND P6, PT, R80, -126, PT ;  /* 0xc2fc00005000780b */ /* 0x000fc60003fce000 */
[--C-:B------:R-:W-:Y:S01]  /*2ae0*/  FFMA R8, R27, UR5, -R4.reuse ;  /* 0x000000051b087c23 */ /* 0x100fe20008000804 */
[----:B------:R-:W1:Y:S01]  /*2af0*/  MUFU.EX2 R57, R57 ;  /* 0x0000003900397308 */ /* 0x000e620000000800 */
[--C-:B------:R-:W-:Y:S01]  /*2b00*/  FFMA R26, R26, UR5, -R4.reuse ;  /* 0x000000051a1a7c23 */ /* 0x100fe20008000804 */
[----:B--2---:R-:W-:Y:S01]  /*2b10*/  @!P4 FMUL R158, R158, R158 ;  /* 0x0000009e9e9ec220 */ /* 0x004fe20000400000 */
[--C-:B------:R-:W-:Y:S01]  /*2b20*/  FFMA R31, R31, UR5, -R4.reuse ;  /* 0x000000051f1f7c23 */ /* 0x100fe20008000804 */
[----:B------:R-:W-:Y:S01]  /*2b30*/  FSETP.GEU.AND P4, PT, R8, -126, PT ;  /* 0xc2fc00000800780b */ /* 0x000fe20003f8e000 */
[--C-:B------:R-:W-:Y:S01]  /*2b40*/  FFMA R34, R34, UR5, -R4.reuse ;  /* 0x0000000522227c23 */ /* 0x100fe20008000804 */
[----:B------:R-:W-:Y:S01]  /*2b50*/  @!P1 FMUL R84, R84, 0.5 ;  /* 0x3f00000054549820 */ /* 0x000fe20000400000 */
[--C-:B------:R-:W-:Y:S01]  /*2b60*/  FFMA R39, R39, UR5, -R4.reuse ;  /* 0x0000000527277c23 */ /* 0x100fe20008000804 */
[----:B------:R-:W2:Y:S01]  /*2b70*/  MUFU.EX2 R152, R81 ;  /* 0x0000005100987308 */ /* 0x000ea20000000800 */
[----:B---3--:R-:W-:Y:S01]  /*2b80*/  @!P3 FMUL R166, R166, R166 ;  /* 0x000000a6a6a6b220 */ /* 0x008fe20000400000 */
[----:B------:R-:W-:Y:S01]  /*2b90*/  FSETP.GEU.AND P3, PT, R73, -126, PT ;  /* 0xc2fc00004900780b */ /* 0x000fe20003f6e000 */
[----:B------:R-:W-:Y:S01]  /*2ba0*/  @!P6 FMUL R80, R80, 0.5 ;  /* 0x3f0000005050e820 */ /* 0x000fe20000400000 */
[--C-:B------:R-:W-:Y:S01]  /*2bb0*/  FFMA R30, R30, UR5, -R4.reuse ;  /* 0x000000051e1e7c23 */ /* 0x100fe20008000804 */
[--C-:B------:R-:W-:Y:S01]  /*2bc0*/  FFMA R38, R38, UR5, -R4.reuse ;  /* 0x0000000526267c23 */ /* 0x100fe20008000804 */
[--C-:B------:R-:W-:Y:S01]  /*2bd0*/  FFMA R43, R43, UR5, -R4.reuse ;  /* 0x000000052b2b7c23 */ /* 0x100fe20008000804 */
[--C-:B------:R-:W-:Y:S01]  /*2be0*/  FFMA R46, R46, UR5, -R4.reuse ;  /* 0x000000052e2e7c23 */ /* 0x100fe20008000804 */
[----:B------:R-:W3:Y:S01]  /*2bf0*/  MUFU.EX2 R27, R84 ;  /* 0x00000054001b7308 */ /* 0x000ee20000000800 */
[----:B-1----:R-:W-:Y:S01]  /*2c00*/  @!P2 FMUL R57, R57, R57 ;  /* 0x000000393939a220 */ /* 0x002fe20000400000 */
[----:B------:R-:W-:Y:S01]  /*2c10*/  FSETP.GEU.AND P2, PT, R26, -126, PT ;  /* 0xc2fc00001a00780b */ /* 0x000fe20003f4e000 */
[----:B------:R-:W-:Y:S01]  /*2c20*/  @!P4 FMUL R8, R8, 0.5 ;  /* 0x3f0000000808c820 */ /* 0x000fe20000400000 */
[--C-:B------:R-:W-:Y:S01]  /*2c30*/  FFMA R51, R51, UR5, -R4.reuse ;  /* 0x0000000533337c23 */ /* 0x100fe20008000804 */
[--C-:B------:R-:W-:Y:S01]  /*2c40*/  FFMA R35, R35, UR5, -R4.reuse ;  /* 0x0000000523237c23 */ /* 0x100fe20008000804 */
[--C-:B------:R-:W-:Y:S01]  /*2c50*/  FFMA R42, R42, UR5, -R4.reuse ;  /* 0x000000052a2a7c23 */ /* 0x100fe20008000804 */
[----:B------:R-:W-:Y:S01]  /*2c60*/  @!P3 FMUL R73, R73, 0.5 ;  /* 0x3f0000004949b820 */ /* 0x000fe20000400000 */
[----:B------:R-:W1:Y:S01]  /*2c70*/  MUFU.EX2 R10, R8 ;  /* 0x00000008000a7308 */ /* 0x000e620000000800 */
[----:B--2---:R-:W-:Y:S01]  /*2c80*/  @!P5 FMUL R152, R152, R152 ;  /* 0x000000989898d220 */ /* 0x004fe20000400000 */
[----:B------:R-:W-:Y:S01]  /*2c90*/  FSETP.GEU.AND P5, PT, R31, -126, PT ;  /* 0xc2fc00001f00780b */ /* 0x000fe20003fae000 */
[--C-:B------:R-:W-:Y:S01]  /*2ca0*/  FFMA R50, R50, UR5, -R4.reuse ;  /* 0x0000000532327c23 */ /* 0x100fe20008000804 */
[--C-:B------:R-:W-:Y:S01]  /*2cb0*/  FFMA R55, R55, UR5, -R4.reuse ;  /* 0x0000000537377c23 */ /* 0x100fe20008000804 */
[--C-:B------:R-:W-:Y:S01]  /*2cc0*/  FFMA R58, R58, UR5, -R4.reuse ;  /* 0x000000053a3a7c23 */ /* 0x100fe20008000804 */
[--C-:B------:R-:W-:Y:S01]  /*2cd0*/  FFMA R63, R63, UR5, -R4.reuse ;  /* 0x000000053f3f7c23 */ /* 0x100fe20008000804 */
[----:B------:R-:W-:Y:S01]  /*2ce0*/  @!P2 FMUL R26, R26, 0.5 ;  /* 0x3f0000001a1aa820 */ /* 0x000fe20000400000 */
[----:B------:R-:W2:Y:S01]  /*2cf0*/  MUFU.EX2 R156, R73 ;  /* 0x00000049009c7308 */ /* 0x000ea20000000800 */
[----:B---3--:R-:W-:Y:S01]  /*2d00*/  @!P1 FMUL R27, R27, R27 ;  /* 0x0000001b1b1b9220 */ /* 0x008fe20000400000 */
[----:B------:R-:W-:Y:S01]  /*2d10*/  FSETP.GEU.AND P1, PT, R34, -126, PT ;  /* 0xc2fc00002200780b */ /* 0x000fe20003f2e000 */
[--C-:B------:R-:W-:Y:S01]  /*2d20*/  FFMA R47, R47, UR5, -R4.reuse ;  /* 0x000000052f2f7c23 */ /* 0x100fe20008000804 */
[--C-:B------:R-:W-:Y:S01]  /*2d30*/  FFMA R54, R54, UR5, -R4.reuse ;  /* 0x0000000536367c23 */ /* 0x100fe20008000804 */
[--C-:B------:R-:W-:Y:S01]  /*2d40*/  FFMA R62, R62, UR5, -R4.reuse ;  /* 0x000000053e3e7c23 */ /* 0x100fe20008000804 */
[--C-:B------:R-:W-:Y:S01]  /*2d50*/  FFMA R67, R67, UR5, -R4.reuse ;  /* 0x0000000543437c23 */ /* 0x100fe20008000804 */
[----:B------:R-:W-:Y:S01]  /*2d60*/  @!P5 FMUL R31, R31, 0.5 ;  /* 0x3f0000001f1fd820 */ /* 0x000fe20000400000 */
[----:B------:R-:W3:Y:S01]  /*2d70*/  MUFU.EX2 R61, R80 ;  /* 0x00000050003d7308 */ /* 0x000ee20000000800 */
[----:B-1----:R-:W-:Y:S01]  /*2d80*/  @!P4 FMUL R10, R10, R10 ;  /* 0x0000000a0a0ac220 */ /* 0x002fe20000400000 */
[----:B------:R-:W-:Y:S01]  /*2d90*/  FSETP.GEU.AND P4, PT, R39, -126, PT ;  /* 0xc2fc00002700780b */ /* 0x000fe20003f8e000 */
[--C-:B------:R-:W-:Y:S01]  /*2da0*/  FFMA R74, R74, UR5, -R4.reuse ;  /* 0x000000054a4a7c23 */ /* 0x100fe20008000804 */
        /* <DEDUP_REMOVED lines=12> */
[----:B------:R2:W4:Y:S01]  /*2e70*/  MUFU.EX2 R12, R31 ;  /* 0x0000001f000c7308 */ /* 0x0005220000000800 */
[----:B---3--:R-:W-:Y:S01]  /*2e80*/  @!P6 FMUL R61, R61, R61 ;  /* 0x0000003d3d3de220 */ /* 0x008fe20000400000 */
[----:B------:R-:W-:Y:S01]  /*2e90*/  FSETP.GEU.AND P6, PT, R30, -126, PT ;  /* 0xc2fc00001e00780b */ /* 0x000fe20003fce000 */
[--C-:B------:R-:W-:Y:S01]  /*2ea0*/  FFMA R8, R86, UR5, -R4.reuse ;  /* 0x0000000556087c23 */ /* 0x100fe20008000804 */
[--C-:B------:R-:W-:Y:S01]  /*2eb0*/  FFMA R71, R71, UR5, -R4.reuse ;  /* 0x0000000547477c23 */ /* 0x100fe20008000804 */
[--C-:B------:R-:W-:Y:S01]  /*2ec0*/  FFMA R79, R79, UR5, -R4.reuse ;  /* 0x000000054f4f7c23 */ /* 0x100fe20008000804 */
[----:B------:R-:W-:Y:S01]  /*2ed0*/  FFMA R4, R87, UR5, -R4 ;  /* 0x0000000557047c23 */ /* 0x000fe20008000804 */
[----:B------:R-:W-:Y:S01]  /*2ee0*/  @!P3 FMUL R5, R5, 0.5 ;  /* 0x3f0000000505b820 */ /* 0x000fe20000400000 */
[----:B------:R3:W5:Y:S01]  /*2ef0*/  MUFU.EX2 R177, R34 ;  /* 0x0000002200b17308 */ /* 0x0007620000000800 */
[----:B-1----:R-:W-:Y:S01]  /*2f00*/  @!P2 FMUL R181, R181, R181 ;  /* 0x000000b5b5b5a220 */ /* 0x002fe20000400000 */
[----:B------:R-:W-:Y:S01]  /*2f10*/  FSETP.GEU.AND P2, PT, R38, -126, PT ;  /* 0xc2fc00002600780b */ /* 0x000fe20003f4e000 */
[----:B--2---:R-:W-:Y:S01]  /*2f20*/  FADD R31, R176, R45 ;  /* 0x0000002db01f7221 */ /* 0x004fe20000000000 */
[----:B------:R-:W-:Y:S01]  /*2f30*/  FADD R36, R174, R57 ;  /* 0x00000039ae247221 */ /* 0x000fe20000000000 */
[----:B------:R-:W-:Y:S01]  /*2f40*/  UIADD3 UR5, UR36, 0x1, URZ ;  /* 0x0000000124057890 */ /* 0x000fe2000fffe03f */
[----:B------:R-:W-:Y:S01]  /*2f50*/  F2FP.F16.F32.PACK_AB R176, R13, R176 ;  /* 0x000000b00db0723e */ /* 0x000fe200000000ff */
[----:B------:R-:W-:Y:S01]  /*2f60*/  @!P6 FMUL R30, R30, 0.5 ;  /* 0x3f0000001e1ee820 */ /* 0x000fe20000400000 */
[----:B------:R-:W1:Y:S01]  /*2f70*/  MUFU.EX2 R20, R39 ;  /* 0x0000002700147308 */ /* 0x000e620000000800 */
[----:B----4-:R-:W-:Y:S01]  /*2f80*/  @!P5 FMUL R12, R12, R12 ;  /* 0x0000000c0c0cd220 */ /* 0x010fe20000400000 */
[----:B------:R-:W-:Y:S01]  /*2f90*/  FSETP.GEU.AND P5, PT, R43, -126, PT ;  /* 0xc2fc00002b00780b */ /* 0x000fe20003fae000 */
[----:B---3--:R-:W-:Y:S01]  /*2fa0*/  FADD R34, R168, R61 ;  /* 0x0000003da8227221 */ /* 0x008fe20000000000 */
[----:B------:R-:W-:Y:S01]  /*2fb0*/  UISETP.NE.AND UP0, UPT, UR5, 0x5, UPT ;  /* 0x000000050500788c */ /* 0x000fe2000bf05270 */
[----:B------:R-:W-:-:S02]  /*2fc0*/  F2FP.F16.F32.PACK_AB R174, R25, R174 ;  /* 0x000000ae19ae723e */ /* 0x000fc400000000ff */
[----:B------:R-:W-:Y:S01]  /*2fd0*/  @!P2 FMUL R38, R38, 0.5 ;  /* 0x3f0000002626a820 */ /* 0x000fe20000400000 */
[----:B------:R2:W3:Y:S01]  /*2fe0*/  MUFU.EX2 R154, R5 ;  /* 0x00000005009a7308 */ /* 0x0004e20000000800 */
[----:B-----5:R-:W-:Y:S01]  /*2ff0*/  @!P1 FMUL R177, R177, R177 ;  /* 0x000000b1b1b19220 */ /* 0x020fe20000400000 */
[----:B------:R-:W-:Y:S01]  /*3000*/  FSETP.GEU.AND P1, PT, R46, -126, PT ;  /* 0xc2fc00002e00780b */ /* 0x000fe20003f2e000 */
[----:B------:R-:W-:Y:S01]  /*3010*/  USEL UR6, URZ, 0x1, UP0 ;  /* 0x000000013f067887 */ /* 0x000fe20008000000 */
[----:B------:R-:W-:Y:S01]  /*3020*/  F2FP.F16.F32.PACK_AB R168, R29, R168 ;  /* 0x000000a81da8723e */ /* 0x000fe200000000ff */
[----:B------:R-:W-:Y:S02]  /*3030*/  USEL UR5, UR5, URZ, UP0 ;  /* 0x0000003f05057287 */ /* 0x000fe40008000000 */
[----:B------:R-:W-:Y:S01]  /*3040*/  @!P5 FMUL R43, R43, 0.5 ;  /* 0x3f0000002b2bd820 */ /* 0x000fe20000400000 */
[----:B------:R-:W4:Y:S01]  /*3050*/  MUFU.EX2 R183, R30 ;  /* 0x0000001e00b77308 */ /* 0x000f220000000800 */
[----:B-1----:R-:W-:Y:S01]  /*3060*/  @!P4 FMUL R20, R20, R20 ;  /* 0x000000141414c220 */ /* 0x002fe20000400000 */
[----:B------:R-:W-:Y:S01]  /*3070*/  FSETP.GEU.AND P4, PT, R51, -126, PT ;  /* 0xc2fc00003300780b */ /* 0x000fe20003f8e000 */
[----:B--2---:R-:W-:Y:S01]  /*3080*/  FADD R5, R180, R37 ;  /* 0x00000025b4057221 */ /* 0x004fe20000000000 */
[----:B------:R-:W-:Y:S01]  /*3090*/  ULOP3.LUT UR45, UR45, UR6, URZ, 0x3c, !UPT ;  /* 0x000000062d2d7292 */ /* 0x000fe2000f8e3c3f */
[----:B------:R-:W-:-:S02]  /*30a0*/  F2FP.F16.F32.PACK_AB R180, R9, R180 ;  /* 0x000000b409b4723e */ /* 0x000fc400000000ff */
[----:B------:R-:W-:Y:S01]  /*30b0*/  @!P1 FMUL R46, R46, 0.5 ;  /* 0x3f0000002e2e9820 */ /* 0x000fe20000400000 */
[----:B------:R1:W2:Y:S01]  /*30c0*/  MUFU.EX2 R179, R38 ;  /* 0x0000002600b37308 */ /* 0x0002a20000000800 */
[----:B---3--:R-:W-:Y:S01]  /*30d0*/  @!P3 FMUL R154, R154, R154 ;  /* 0x0000009a9a9ab220 */ /* 0x008fe20000400000 */
[----:B------:R-:W-:-:S05]  /*30e0*/  FSETP.GEU.AND P3, PT, R35, -126, PT ;  /* 0xc2fc00002300780b */ /* 0x000fca0003f6e000 */
[----:B------:R-:W-:Y:S01]  /*30f0*/  @!P4 FMUL R51, R51, 0.5 ;  /* 0x3f0000003333c820 */ /* 0x000fe20000400000 */
[----:B------:R3:W5:Y:S01]  /*3100*/  MUFU.EX2 R24, R43 ;  /* 0x0000002b00187308 */ /* 0x0007620000000800 */
[----:B----4-:R-:W-:Y:S01]  /*3110*/  @!P6 FMUL R183, R183, R183 ;  /* 0x000000b7b7b7e220 */ /* 0x010fe20000400000 */
[----:B------:R-:W-:Y:S01]  /*3120*/  FSETP.GEU.AND P6, PT, R42, -126, PT ;  /* 0xc2fc00002a00780b */ /* 0x000fe20003fce000 */
[----:B-1----:R-:W-:Y:S01]  /*3130*/  FADD R38, R5, R32 ;  /* 0x0000002005267221 */ /* 0x002fe20000000000 */
[----:B------:R-:W-:Y:S01]  /*3140*/  FADD R5, R9, R164 ;  /* 0x000000a409057221 */ /* 0x000fe20000000000 */
[----:B------:R-:W-:Y:S01]  /*3150*/  FADD R32, R13, R160 ;  /* 0x000000a00d207221 */ /* 0x000fe20000000000 */
[----:B------:R-:W-:Y:S01]  /*3160*/  F2FP.F16.F32.PACK_AB R164, R164, R37 ;  /* 0x00000025a4a4723e */ /* 0x000fe200000000ff */
[----:B------:R-:W-:Y:S01]  /*3170*/  @!P3 FMUL R35, R35, 0.5 ;  /* 0x3f0000002323b820 */ /* 0x000fe20000400000 */
[----:B------:R-:W1:Y:S01]  /*3180*/  MUFU.EX2 R175, R46 ;  /* 0x0000002e00af7308 */ /* 0x000e620000000800 */
[----:B--2---:R-:W-:Y:S01]  /*3190*/  @!P2 FMUL R179, R179, R179 ;  /* 0x000000b3b3b3a220 */ /* 0x004fe20000400000 */
[----:B------:R-:W-:Y:S01]  /*31a0*/  FSETP.GEU.AND P2, PT, R50, -126, PT ;  /* 0xc2fc00003200780b */ /* 0x000fe20003f4e000 */
[----:B---3--:R-:W-:Y:S01]  /*31b0*/  FADD R43, R31, R34 ;  /* 0x000000221f2b7221 */ /* 0x008fe20000000000 */
[----:B------:R-:W-:Y:S01]  /*31c0*/  FADD R34, R21, R156 ;  /* 0x0000009c15227221 */ /* 0x000fe20000000000 */
[----:B------:R-:W-:Y:S01]  /*31d0*/  FADD R31, R182, R41 ;  /* 0x00000029b61f7221 */ /* 0x000fe20000000000 */
[----:B------:R-:W-:Y:S01]  /*31e0*/  F2FP.F16.F32.PACK_AB R182, R11, R182 ;  /* 0x000000b60bb6723e */ /* 0x000fe200000000ff */
[----:B------:R-:W-:Y:S01]  /*31f0*/  @!P6 FMUL R42, R42, 0.5 ;  /* 0x3f0000002a2ae820 */ /* 0x000fe20000400000 */
[----:B------:R-:W2:Y:S01]  /*3200*/  MUFU.EX2 R28, R51 ;  /* 0x00000033001c7308 */ /* 0x000ea20000000800 */
[----:B-----5:R-:W-:Y:S01]  /*3210*/  @!P5 FMUL R24, R24, R24 ;  /* 0x000000181818d220 */ /* 0x020fe20000400000 */
[----:B------:R-:W-:Y:S01]  /*3220*/  FSETP.GEU.AND P5, PT, R55, -126, PT ;  /* 0xc2fc00003700780b */ /* 0x000fe20003fae000 */
[----:B------:R-:W-:Y:S01]  /*3230*/  FADD R39, R5, R34 ;  /* 0x0000002205277221 */ /* 0x000fe20000000000 */
[----:B------:R-:W-:Y:S01]  /*3240*/  FADD R40, R31, R36 ;  /* 0x000000241f287221 */ /* 0x000fe20000000000 */
[----:B------:R-:W-:Y:S01]  /*3250*/  FADD R31, R178, R49 ;  /* 0x00000031b21f7221 */ /* 0x000fe20000000000 */
[----:B------:R-:W-:Y:S01]  /*3260*/  FADD R36, R170, R27 ;  /* 0x0000001baa247221 */ /* 0x000fe20000000000 */
[----:B------:R-:W-:Y:S01]  /*3270*/  @!P2 FMUL R50, R50, 0.5 ;  /* 0x3f0000003232a820 */ /* 0x000fe20000400000 */
[----:B------:R3:W4:Y:S01]  /*3280*/  MUFU.EX2 R14, R35 ;  /* 0x00000023000e7308 */ /* 0x0007220000000800 */
[----:B-1----:R-:W-:Y:S01]  /*3290*/  @!P1 FMUL R175, R175, R175 ;  /* 0x000000afafaf9220 */ /* 0x002fe20000400000 */
[----:B------:R-:W-:Y:S01]  /*32a0*/  FSETP.GEU.AND P1, PT, R58, -126, PT ;  /* 0xc2fc00003a00780b */ /* 0x000fe20003f2e000 */
[----:B------:R-:W-:Y:S01]  /*32b0*/  FADD R5, R11, R166 ;  /* 0x000000a60b057221 */ /* 0x000fe20000000000 */
[----:B------:R-:W-:Y:S01]  /*32c0*/  FADD R34, R25, R158 ;  /* 0x0000009e19227221 */ /* 0x000fe20000000000 */
[----:B------:R-:W-:Y:S01]  /*32d0*/  FADD R31, R31, R36 ;  /* 0x000000241f1f7221 */ /* 0x000fe20000000000 */
[----:B------:R-:W-:Y:S01]  /*32e0*/  FADD R38, R38, R43 ;  /* 0x0000002b26267221 */ /* 0x000fe20000000000 */
[----:B------:R-:W-:Y:S01]  /*32f0*/  @!P5 FMUL R55, R55, 0.5 ;  /* 0x3f0000003737d820 */ /* 0x000fe20000400000 */
[----:B------:R1:W5:Y:S01]  /*3300*/  MUFU.EX2 R173, R42 ;  /* 0x0000002a00ad7308 */ /* 0x0003620000000800 */
        /* <DEDUP_REMOVED lines=8> */
[----:B----4-:R-:W-:Y:S01]  /*3390*/  @!P3 FMUL R14, R14, R14 ;  /* 0x0000000e0e0eb220 */ /* 0x010fe20000400000 */
[----:B------:R-:W-:Y:S01]  /*33a0*/  FSETP.GEU.AND P3, PT, R47, -126, PT ;  /* 0xc2fc00002f00780b */ /* 0x000fe20003f6e000 */
[----:B-1----:R-:W-:Y:S01]  /*33b0*/  FADD R42, R32, R35 ;  /* 0x00000023202a7221 */ /* 0x002fe20000000000 */
[----:B------:R-:W-:Y:S01]  /*33c0*/  FADD R32, R15, R162 ;  /* 0x000000a20f207221 */ /* 0x000fe20000000000 */
[----:B------:R-:W-:Y:S01]  /*33d0*/  FADD R35, R33, R154 ;  /* 0x0000009a21237221 */ /* 0x000fe20000000000 */
[----:B------:R-:W-:Y:S01]  /*33e0*/  FADD R31, R38, R31 ;  /* 0x0000001f261f7221 */ /* 0x000fe20000000000 */
[----:B------:R-:W-:Y:S01]  /*33f0*/  @!P4 FMUL R63, R63, 0.5 ;  /* 0x3f0000003f3fc820 */ /* 0x000fe20000400000 */
[----:B------:R-:W1:Y:S01]  /*3400*/  MUFU.EX2 R30, R55 ;  /* 0x00000037001e7308 */ /* 0x000e620000000800 */
[----:B-----5:R-:W-:Y:S01]  /*3410*/  @!P6 FMUL R173, R173, R173 ;  /* 0x000000adadade220 */ /* 0x020fe20000400000 */
[----:B------:R-:W-:Y:S01]  /*3420*/  FSETP.GEU.AND P6, PT, R54, -126, PT ;  /* 0xc2fc00003600780b */ /* 0x000fe20003fce000 */
[----:B------:R-:W-:Y:S01]  /*3430*/  FADD R32, R32, R35 ;  /* 0x0000002320207221 */ /* 0x000fe20000000000 */
[----:B------:R-:W-:Y:S01]  /*3440*/  FADD R39, R39, R42 ;  /* 0x0000002a27277221 */ /* 0x000fe20000000000 */
[----:B------:R-:W-:-:S02]  /*3450*/  F2FP.F16.F32.PACK_AB R170, R33, R170 ;  /* 0x000000aa21aa723e */ /* 0x000fc400000000ff */
[----:B------:R-:W-:Y:S01]  /*3460*/  @!P3 FMUL R47, R47, 0.5 ;  /* 0x3f0000002f2fb820 */ /* 0x000fe20000400000 */
[----:B------:R-:W3:Y:S01]  /*3470*/  MUFU.EX2 R58, R58 ;  /* 0x0000003a003a7308 */ /* 0x000ee20000000800 */
[----:B--2---:R-:W-:Y:S01]  /*3480*/  @!P2 FMUL R169, R169, R169 ;  /* 0x000000a9a9a9a220 */ /* 0x004fe20000400000 */
[----:B------:R-:W-:Y:S01]  /*3490*/  FSETP.GEU.AND P2, PT, R62, -126, PT ;  /* 0xc2fc00003e00780b */ /* 0x000fe20003f4e000 */
[----:B------:R-:W-:Y:S01]  /*34a0*/  FADD R32, R5, R32 ;  /* 0x0000002005207221 */ /* 0x000fe20000000000 */
[----:B------:R-:W-:Y:S02]  /*34b0*/  F2FP.F16.F32.PACK_AB R166, R166, R41 ;  /* 0x00000029a6a6723e */ /* 0x000fe400000000ff */
[----:B------:R-:W-:Y:S01]  /*34c0*/  F2FP.F16.F32.PACK_AB R160, R160, R45 ;  /* 0x0000002da0a0723e */ /* 0x000fe200000000ff */
[----:B------:R-:W-:Y:S01]  /*34d0*/  @!P6 FMUL R54, R54, 0.5 ;  /* 0x3f0000003636e820 */ /* 0x000fe20000400000 */
[----:B------:R-:W2:Y:S01]  /*34e0*/  MUFU.EX2 R167, R63 ;  /* 0x0000003f00a77308 */ /* 0x000ea20000000800 */
[----:B-1----:R-:W-:Y:S01]  /*34f0*/  @!P5 FMUL R30, R30, R30 ;  /* 0x0000001e1e1ed220 */ /* 0x002fe20000400000 */
[----:B------:R-:W-:Y:S01]  /*3500*/  FSETP.GEU.AND P5, PT, R67, -126, PT ;  /* 0xc2fc00004300780b */ /* 0x000fe20003fae000 */
[----:B------:R-:W-:Y:S01]  /*3510*/  FADD R32, R39, R32 ;  /* 0x0000002027207221 */ /* 0x000fe20000000000 */
[----:B------:R-:W-:-:S02]  /*3520*/  F2FP.F16.F32.PACK_AB R162, R162, R49 ;  /* 0x00000031a2a2723e */ /* 0x000fc400000000ff */
[----:B------:R-:W-:Y:S01]  /*3530*/  F2FP.F16.F32.PACK_AB R156, R156, R53 ;  /* 0x000000359c9c723e */ /* 0x000fe200000000ff */
[----:B------:R-:W-:Y:S01]  /*3540*/  @!P2 FMUL R62, R62, 0.5 ;  /* 0x3f0000003e3ea820 */ /* 0x000fe20000400000 */
[----:B------:R-:W1:Y:S01]  /*3550*/  MUFU.EX2 R26, R47 ;  /* 0x0000002f001a7308 */ /* 0x000e620000000800 */
[----:B---3--:R-:W-:Y:S01]  /*3560*/  @!P1 FMUL R58, R58, R58 ;  /* 0x0000003a3a3a9220 */ /* 0x008fe20000400000 */
[----:B------:R-:W-:Y:S01]  /*3570*/  FSETP.GEU.AND P1, PT, R74, -126, PT ;  /* 0xc2fc00004a00780b */ /* 0x000fe20003f2e000 */
[----:B------:R-:W-:Y:S01]  /*3580*/  FADD R5, R31, R32 ;  /* 0x000000201f057221 */ /* 0x000fe20000000000 */
[----:B------:R-:W-:Y:S01]  /*3590*/  F2FP.F16.F32.PACK_AB R158, R158, R57 ;  /* 0x000000399e9e723e */ /* 0x000fe200000000ff */
[----:B------:R-:W-:Y:S01]  /*35a0*/  FADD R34, R181, R58 ;  /* 0x0000003ab5227221 */ /* 0x000fe20000000000 */
[----:B------:R-:W-:Y:S01]  /*35b0*/  F2FP.F16.F32.PACK_AB R152, R152, R61 ;  /* 0x0000003d9898723e */ /* 0x000fe200000000ff */
[----:B------:R-:W-:Y:S01]  /*35c0*/  @!P5 FMUL R67, R67, 0.5 ;  /* 0x3f0000004343d820 */ /* 0x000fe20000400000 */
[----:B------:R-:W3:Y:S01]  /*35d0*/  MUFU.EX2 R171, R54 ;  /* 0x0000003600ab7308 */ /* 0x000ee20000000800 */
[----:B--2---:R-:W-:Y:S01]  /*35e0*/  @!P4 FMUL R167, R167, R167 ;  /* 0x000000a7a7a7c220 */ /* 0x004fe20000400000 */
[----:B------:R-:W-:-:S02]  /*35f0*/  FSETP.GEU.AND P4, PT, R82, -126, PT ;  /* 0xc2fc00005200780b */ /* 0x000fc40003f8e000 */
[----:B------:R-:W-:Y:S02]  /*3600*/  F2FP.F16.F32.PACK_AB R154, R154, R27 ;  /* 0x0000001b9a9a723e */ /* 0x000fe400000000ff */
[----:B------:R-:W-:Y:S01]  /*3610*/  F2FP.F16.F32.PACK_AB R181, R10, R181 ;  /* 0x000000b50ab5723e */ /* 0x000fe200000000ff */
[----:B------:R-:W-:Y:S01]  /*3620*/  @!P1 FMUL R74, R74, 0.5 ;  /* 0x3f0000004a4a9820 */ /* 0x000fe20000400000 */
[----:B------:R-:W2:Y:S01]  /*3630*/  MUFU.EX2 R62, R62 ;  /* 0x0000003e003e7308 */ /* 0x000ea20000000800 */
[----:B-1----:R-:W-:Y:S01]  /*3640*/  @!P3 FMUL R26, R26, R26 ;  /* 0x0000001a1a1ab220 */ /* 0x002fe20000400000 */
[----:B------:R-:W-:-:S05]  /*3650*/  FSETP.GEU.AND P3, PT, R59, -126, PT ;  /* 0xc2fc00003b00780b */ /* 0x000fca0003f6e000 */
[----:B------:R-:W-:Y:S01]  /*3660*/  @!P4 FMUL R82, R82, 0.5 ;  /* 0x3f0000005252c820 */ /* 0x000fe20000400000 */
[----:B------:R-:W1:Y:S01]  /*3670*/  MUFU.EX2 R161, R67 ;  /* 0x0000004300a17308 */ /* 0x000e620000000800 */
[----:B---3--:R-:W-:Y:S01]  /*3680*/  @!P6 FMUL R171, R171, R171 ;  /* 0x000000abababe220 */ /* 0x008fe20000400000 */
[----:B------:R-:W-:-:S05]  /*3690*/  FSETP.GEU.AND P6, PT, R66, -126, PT ;  /* 0xc2fc00004200780b */ /* 0x000fca0003fce000 */
[----:B------:R-:W-:Y:S01]  /*36a0*/  @!P3 FMUL R59, R59, 0.5 ;  /* 0x3f0000003b3bb820 */ /* 0x000fe20000400000 */
[----:B------:R-:W3:Y:S01]  /*36b0*/  MUFU.EX2 R74, R74 ;  /* 0x0000004a004a7308 */ /* 0x000ee20000000800 */
[----:B--2---:R-:W-:Y:S01]  /*36c0*/  @!P2 FMUL R62, R62, R62 ;  /* 0x0000003e3e3ea220 */ /* 0x004fe20000400000 */
[----:B------:R-:W-:-:S05]  /*36d0*/  FSETP.GEU.AND P2, PT, R75, -126, PT ;  /* 0xc2fc00004b00780b */ /* 0x000fca0003f4e000 */
[----:B------:R-:W-:Y:S01]  /*36e0*/  @!P6 FMUL R66, R66, 0.5 ;  /* 0x3f0000004242e820 */ /* 0x000fe20000400000 */
[----:B------:R-:W2:Y:S01]  /*36f0*/  MUFU.EX2 R165, R59 ;  /* 0x0000003b00a57308 */ /* 0x000ea20000000800 */
[----:B-1----:R-:W-:Y:S01]  /*3700*/  @!P5 FMUL R161, R161, R161 ;  /* 0x000000a1a1a1d220 */ /* 0x002fe20000400000 */
[----:B------:R-:W-:-:S03]  /*3710*/  FSETP.GEU.AND P5, PT, R83, -126, PT ;  /* 0xc2fc00005300780b */ /* 0x000fc60003fae000 */
[----:B------:R-:W-:Y:S02]  /*3720*/  FADD R44, R14, R161 ;  /* 0x000000a10e2c7221 */ /* 0x000fe40000000000 */
[----:B------:R-:W-:Y:S01]  /*3730*/  @!P2 FMUL R75, R75, 0.5 ;  /* 0x3f0000004b4ba820 */ /* 0x000fe20000400000 */
[----:B------:R-:W1:Y:S01]  /*3740*/  MUFU.EX2 R82, R82 ;  /* 0x0000005200527308 */ /* 0x000e620000000800 */
[----:B---3--:R-:W-:Y:S01]  /*3750*/  @!P1 FMUL R74, R74, R74 ;  /* 0x0000004a4a4a9220 */ /* 0x008fe20000400000 */
[----:B------:R-:W-:-:S03]  /*3760*/  FSETP.GEU.AND P1, PT, R78, -126, PT ;  /* 0xc2fc00004e00780b */ /* 0x000fc60003f2e000 */
[----:B------:R-:W-:Y:S01]  /*3770*/  FADD R47, R173, R74 ;  /* 0x0000004aad2f7221 */ /* 0x000fe20000000000 */
[----:B------:R-:W-:Y:S01]  /*3780*/  F2FP.F16.F32.PACK_AB R173, R24, R173 ;  /* 0x000000ad18ad723e */ /* 0x000fe200000000ff */
[----:B------:R-:W-:Y:S01]  /*3790*/  @!P5 FMUL R83, R83, 0.5 ;  /* 0x3f0000005353d820 */ /* 0x000fe20000400000 */
[----:B------:R-:W3:Y:S01]  /*37a0*/  MUFU.EX2 R66, R66 ;  /* 0x0000004200427308 */ /* 0x000ee20000000800 */
[----:B--2---:R-:W-:Y:S01]  /*37b0*/  @!P3 FMUL R165, R165, R165 ;  /* 0x000000a5a5a5b220 */ /* 0x004fe20000400000 */
[----:B------:R-:W-:Y:S01]  /*37c0*/  FSETP.GEU.AND P3, PT, R70, -126, PT ;  /* 0xc2fc00004600780b */ /* 0x000fe20003f6e000 */
[----:B------:R-:W-:Y:S01]  /*37d0*/  FADD R48, R34, R47 ;  /* 0x0000002f22307221 */ /* 0x000fe20000000000 */
[----:B------:R-:W-:Y:S01]  /*37e0*/  FADD R34, R12, R167 ;  /* 0x000000a70c227221 */ /* 0x000fe20000000000 */
[----:B------:R-:W-:Y:S01]  /*37f0*/  FADD R35, R10, R165 ;  /* 0x000000a50a237221 */ /* 0x000fe20000000000 */
[----:B------:R-:W-:Y:S01]  /*3800*/  F2FP.F16.F32.PACK_AB R165, R165, R58 ;  /* 0x0000003aa5a5723e */ /* 0x000fe200000000ff */
[----:B------:R-:W-:Y:S01]  /*3810*/  @!P1 FMUL R78, R78, 0.5 ;  /* 0x3f0000004e4e9820 */ /* 0x000fe20000400000 */
[----:B------:R-:W2:Y:S01]  /*3820*/  MUFU.EX2 R157, R75 ;  /* 0x0000004b009d7308 */ /* 0x000ea20000000800 */
[----:B-1----:R-:W-:Y:S01]  /*3830*/  @!P4 FMUL R82, R82, R82 ;  /* 0x000000525252c220 */ /* 0x002fe20000400000 */
[----:B------:R-:W-:-:S02]  /*3840*/  FSETP.GEU.AND P4, PT, R8, -126, PT ;  /* 0xc2fc00000800780b */ /* 0x000fc40003f8e000 */
[----:B------:R-:W-:Y:S01]  /*3850*/  F2FP.F16.F32.PACK_AB R167, R167, R62 ;  /* 0x0000003ea7a7723e */ /* 0x000fe200000000ff */
[----:B------:R-:W-:Y:S01]  /*3860*/  FADD R51, R169, R82 ;  /* 0x00000052a9337221 */ /* 0x000fe20000000000 */
[----:B------:R-:W-:Y:S01]  /*3870*/  F2FP.F16.F32.PACK_AB R169, R28, R169 ;  /* 0x000000a91ca9723e */ /* 0x000fe200000000ff */
        /* <DEDUP_REMOVED lines=11> */
[----:B------:R-:W-:Y:S01]  /*3930*/  F2FP.F16.F32.PACK_AB R161, R161, R66 ;  /* 0x00000042a1a1723e */ /* 0x000fe200000000ff */
[----:B------:R-:W-:Y:S01]  /*3940*/  FADD R46, R24, R157 ;  /* 0x0000009d182e7221 */ /* 0x000fe20000000000 */
[----:B------:R-:W-:Y:S01]  /*3950*/  F2FP.F16.F32.PACK_AB R157, R157, R74 ;  /* 0x0000004a9d9d723e */ /* 0x000fe200000000ff */
[----:B------:R-:W-:Y:S01]  /*3960*/  @!P6 FMUL R71, R71, 0.5 ;  /* 0x3f0000004747e820 */ /* 0x000fe20000400000 */
[----:B------:R-:W2:Y:S01]  /*3970*/  MUFU.EX2 R78, R78 ;  /* 0x0000004e004e7308 */ /* 0x000ea20000000800 */
[----:B-1----:R-:W-:Y:S01]  /*3980*/  @!P5 FMUL R153, R153, R153 ;  /* 0x000000999999d220 */ /* 0x002fe20000400000 */
[----:B------:R-:W-:Y:S01]  /*3990*/  FSETP.GEU.AND P5, PT, R4, -126, PT ;  /* 0xc2fc00000400780b */ /* 0x000fe20003fae000 */
[----:B------:R-:W-:Y:S01]  /*39a0*/  FADD R46, R35, R46 ;  /* 0x0000002e232e7221 */ /* 0x000fe20000000000 */
[----:B------:R-:W-:Y:S01]  /*39b0*/  FADD R48, R48, R59 ;  /* 0x0000003b30307221 */ /* 0x000fe20000000000 */
[----:B------:R-:W-:Y:S01]  /*39c0*/  FADD R55, R28, R153 ;  /* 0x000000991c377221 */ /* 0x000fe20000000000 */
[----:B------:R-:W-:Y:S01]  /*39d0*/  F2FP.F16.F32.PACK_AB R153, R153, R82 ;  /* 0x000000529999723e */ /* 0x000fe200000000ff */
[----:B------:R-:W-:Y:S01]  /*39e0*/  @!P2 FMUL R79, R79, 0.5 ;  /* 0x3f0000004f4fa820 */ /* 0x000fe20000400000 */
[----:B------:R-:W1:Y:S01]  /*39f0*/  MUFU.EX2 R163, R71 ;  /* 0x0000004700a37308 */ /* 0x000e620000000800 */
[----:B---3--:R-:W-:Y:S01]  /*3a00*/  @!P3 FMUL R70, R70, R70 ;  /* 0x000000464646b220 */ /* 0x008fe20000400000 */
[----:B------:R-:W-:-:S03]  /*3a10*/  FADD R63, R44, R55 ;  /* 0x000000372c3f7221 */ /* 0x000fc60000000000 */
[----:B------:R-:W-:Y:S01]  /*3a20*/  FADD R35, R179, R70 ;  /* 0x00000046b3237221 */ /* 0x000fe20000000000 */
[----:B------:R-:W-:Y:S01]  /*3a30*/  FADD R46, R46, R63 ;  /* 0x0000003f2e2e7221 */ /* 0x000fe20000000000 */
[----:B------:R-:W-:Y:S01]  /*3a40*/  @!P5 FMUL R4, R4, 0.5 ;  /* 0x3f0000000404d820 */ /* 0x000fe20000400000 */
[----:B------:R-:W3:Y:S01]  /*3a50*/  MUFU.EX2 R159, R79 ;  /* 0x0000004f009f7308 */ /* 0x000ee20000000800 */
[----:B--2---:R-:W-:Y:S01]  /*3a60*/  @!P1 FMUL R78, R78, R78 ;  /* 0x0000004e4e4e9220 */ /* 0x004fe20000400000 */
[----:B------:R-:W-:-:S03]  /*3a70*/  F2FP.F16.F32.PACK_AB R179, R20, R179 ;  /* 0x000000b314b3723e */ /* 0x000fc600000000ff */
[----:B------:R-:W-:Y:S01]  /*3a80*/  FADD R47, R175, R78 ;  /* 0x0000004eaf2f7221 */ /* 0x000fe20000000000 */
[----:B------:R-:W-:Y:S02]  /*3a90*/  F2FP.F16.F32.PACK_AB R175, R26, R175 ;  /* 0x000000af1aaf723e */ /* 0x000fe400000000ff */
[----:B------:R-:W2:Y:S01]  /*3aa0*/  MUFU.EX2 R8, R8 ;  /* 0x0000000800087308 */ /* 0x000ea20000000800 */
[----:B-1----:R-:W-:-:S04]  /*3ab0*/  @!P6 FMUL R163, R163, R163 ;  /* 0x000000a3a3a3e220 */ /* 0x002fc80000400000 */
[----:B------:R-:W-:Y:S01]  /*3ac0*/  FADD R36, R20, R163 ;  /* 0x000000a314247221 */ /* 0x000fe20000000000 */
[----:B------:R-:W-:Y:S02]  /*3ad0*/  F2FP.F16.F32.PACK_AB R163, R163, R70 ;  /* 0x00000046a3a3723e */ /* 0x000fe400000000ff */
[----:B------:R1:W4:Y:S01]  /*3ae0*/  MUFU.EX2 R155, R4 ;  /* 0x00000004009b7308 */ /* 0x0003220000000800 */
[----:B---3--:R-:W-:-:S04]  /*3af0*/  @!P2 FMUL R159, R159, R159 ;  /* 0x0000009f9f9fa220 */ /* 0x008fc80000400000 */
[----:B------:R-:W-:Y:S01]  /*3b00*/  FADD R51, R26, R159 ;  /* 0x0000009f1a337221 */ /* 0x000fe20000000000 */
[----:B------:R-:W-:Y:S01]  /*3b10*/  F2FP.F16.F32.PACK_AB R159, R159, R78 ;  /* 0x0000004e9f9f723e */ /* 0x000fe200000000ff */
[----:B--2---:R-:W-:Y:S01]  /*3b20*/  @!P4 FMUL R8, R8, R8 ;  /* 0x000000080808c220 */ /* 0x004fe20000400000 */
[----:B-1----:R-:W-:Y:S01]  /*3b30*/  FADD R4, R183, R62 ;  /* 0x0000003eb7047221 */ /* 0x002fe20000000000 */
[----:B------:R-:W-:Y:S01]  /*3b40*/  FADD R34, R34, R51 ;  /* 0x0000003322227221 */ /* 0x000fe20000000000 */
[----:B------:R-:W-:Y:S01]  /*3b50*/  F2FP.F16.F32.PACK_AB R183, R12, R183 ;  /* 0x000000b70cb7723e */ /* 0x000fe200000000ff */
[----:B------:R-:W-:Y:S01]  /*3b60*/  FADD R44, R171, R8 ;  /* 0x00000008ab2c7221 */ /* 0x000fe20000000000 */
[----:B------:R-:W-:Y:S01]  /*3b70*/  FADD R4, R4, R47 ;  /* 0x0000002f04047221 */ /* 0x000fe20000000000 */
[----:B------:R-:W-:Y:S01]  /*3b80*/  F2FP.F16.F32.PACK_AB R171, R30, R171 ;  /* 0x000000ab1eab723e */ /* 0x000fe200000000ff */
[----:B----4-:R-:W-:Y:S01]  /*3b90*/  @!P5 FMUL R155, R155, R155 ;  /* 0x0000009b9b9bd220 */ /* 0x010fe20000400000 */
[----:B------:R-:W-:-:S03]  /*3ba0*/  FADD R35, R35, R44 ;  /* 0x0000002c23237221 */ /* 0x000fc60000000000 */
[----:B------:R-:W-:Y:S01]  /*3bb0*/  FADD R55, R30, R155 ;  /* 0x0000009b1e377221 */ /* 0x000fe20000000000 */
[----:B------:R-:W-:Y:S01]  /*3bc0*/  FADD R35, R4, R35 ;  /* 0x0000002304237221 */ /* 0x000fe20000000000 */
[----:B------:R-:W-:Y:S02]  /*3bd0*/  MOV R4, UR48 ;  /* 0x0000003000047c02 */ /* 0x000fe40008000f00 */
[----:B------:R-:W-:Y:S01]  /*3be0*/  FADD R55, R36, R55 ;  /* 0x0000003724377221 */ /* 0x000fe20000000000 */
[----:B------:R-:W-:Y:S01]  /*3bf0*/  FADD R35, R48, R35 ;  /* 0x0000002330237221 */ /* 0x000fe20000000000 */
[----:B------:R1:W-:Y:S02]  /*3c00*/  SYNCS.ARRIVE.TRANS64.A1T0 RZ, [R4+UR7], RZ ;  /* 0x000000ff04ff79a7 */ /* 0x0003e40008100007 */
[----:B------:R-:W-:-:S04]  /*3c10*/  FADD R55, R34, R55 ;  /* 0x0000003722377221 */ /* 0x000fc80000000000 */
[----:B------:R-:W-:-:S04]  /*3c20*/  FADD R46, R46, R55 ;  /* 0x000000372e2e7221 */ /* 0x000fc80000000000 */
[----:B-1----:R-:W-:Y:S01]  /*3c30*/  FADD R4, R35, R46 ;  /* 0x0000002e23047221 */ /* 0x002fe20000000000 */
[----:B------:R-:W-:Y:S06]  /*3c40*/  @!P0 BRA `(.L_x_21) ;  /* 0x0000000000048947 */ /* 0x000fec0003800000 */
[----:B------:R-:W-:Y:S01]  /*3c50*/  BPT.TRAP 0x1 ;  /* 0x000000040000795c */ /* 0x000fe20000300000 */
.L_x_21:
[----:B------:R-:W-:Y:S01]  /*3c60*/  ULEA UR6, UR5, UR4, 0x3 ;  /* 0x0000000405067291 */ /* 0x000fe2000f8e183f */
[----:B------:R-:W-:Y:S01]  /*3c70*/  MOV R9, UR45 ;  /* 0x0000002d00097c02 */ /* 0x000fe20008000f00 */
[----:B------:R-:W-:-:S03]  /*3c80*/  ULOP3.LUT UR39, UR39, 0x4000000, URZ, 0xfc, !UPT ;  /* 0x0400000027277892 */ /* 0x000fc6000f8efc3f */
[----:B------:R-:W-:-:S04]  /*3c90*/  SHF.L.U32 R9, R9, 0x1f, RZ ;  /* 0x0000001f09097819 */ /* 0x000fc800000006ff */
[----:B------:R-:W1:Y:S02]  /*3ca0*/  SYNCS.PHASECHK.TRANS64.TRYWAIT P1, [UR6+0x64400], R9 ;  /* 0x06440009ff0075a7 */ /* 0x000e640008020146 */
[----:B-1----:R-:W-:Y:S05]  /*3cb0*/  @!P1 BRA `(.L_x_22) ;  /* 0x00000088001c9947 */ /* 0x002fea0003800000 */
.L_x_124:
[----:B------:R-:W-:Y:S01]  /*3cc0*/  ULEA UR6, UR5, UR39, 0xc ;  /* 0x0000002705067291 */ /* 0x000fe2000f8e603f */
[----:B------:R-:W-:Y:S01]  /*3cd0*/  WARPGROUP.ARRIVE ;  /* 0x00000000000079c5 */ /* 0x000fe20000000000 */
[----:B------:R-:W-:Y:S01]  /*3ce0*/  UMOV UR7, 0x40000040 ;  /* 0x4000004000077882 */ /* 0x000fe20000000000 */
[----:B------:R-:W-:Y:S01]  /*3cf0*/  UMOV UR11, 0x40000040 ;  /* 0x40000040000b7882 */ /* 0x000fe20000000000 */
[----:B------:R-:W-:Y:S01]  /*3d00*/  UIADD3 UR10, UR6, 0x80, URZ ;  /* 0x00000080060a7890 */ /* 0x000fe2000fffe03f */
[----:B------:R-:W-:-:S04]  /*3d10*/  F2FP.F16.F32.PACK_AB R155, R155, R8 ;  /* 0x000000089b9b723e */ /* 0x000fc800000000ff */
[----:B------:R-:W-:Y:S01]  /*3d20*/  HGMMA.64x256x16.F32 R24, R180, gdesc[UR4].tnspB, RZ, !UPT, gsb0 ;  /* 0x43e00004b4187df0 */ /* 0x000fe2000c0008ff */
[----:B------:R-:W-:Y:S02]  /*3d30*/  UMOV UR7, 0x40000040 ;  /* 0x4000004000077882 */ /* 0x000fe40000000000 */
[----:B------:R-:W-:Y:S02]  /*3d40*/  WARPGROUP.DEPBAR.LE gsb0, 0x0 ;  /* 0x00008000000079c5 */ /* 0x000fe40000010000 */
[----:B------:R-:W-:-:S15]  /*3d50*/  WARPGROUP.ARRIVE ;  /* 0x00000000000079c5 */ /* 0x000fde0000000000 */
[----:B------:R-:W-:-:S08]  /*3d60*/  NOP ;  /* 0x0000000000007918 */ /* 0x000fd00000000000 */
[----:B------:R-:W-:Y:S01]  /*3d70*/  HGMMA.64x256x16.F32 R24, R176, gdesc[UR8].tnspB, R24, gsb0 ;  /* 0x43e00008b0187df0 */ /* 0x000fe20008000818 */
[----:B------:R-:W-:Y:S01]  /*3d80*/  UIADD3 UR10, UR6, 0x100, URZ ;  /* 0x00000100060a7890 */ /* 0x000fe2000fffe03f */
[----:B------:R-:W-:Y:S01]  /*3d90*/  UMOV UR11, 0x40000040 ;  /* 0x40000040000b7882 */ /* 0x000fe20000000000 */
        /* <DEDUP_REMOVED lines=24> */
[----:B------:R-:W-:Y:S01]  /*3f20*/  UIADD3 UR6, UR6, 0x380, URZ ;  /* 0x0000038006067890 */ /* 0x000fe2000fffe03f */
[----:B------:R-:W-:Y:S02]  /*3f30*/  WARPGROUP.DEPBAR.LE gsb0, 0x0 ;  /* 0x00008000000079c5 */ /* 0x000fe40000010000 */
[----:B------:R-:W-:-:S15]  /*3f40*/  WARPGROUP.ARRIVE ;  /* 0x00000000000079c5 */ /* 0x000fde0000000000 */
[----:B------:R-:W-:-:S07]  /*3f50*/  NOP ;  /* 0x0000000000007918 */ /* 0x000fce0000000000 */
[----:B------:R-:W-:Y:S03]  /*3f60*/  HGMMA.64x256x16.F32 R24, R156, gdesc[UR8].tnspB, R24, gsb0 ;  /* 0x43e000089c187df0 */ /* 0x000fe60008000818 */
[----:B------:R-:W-:Y:S02]  /*3f70*/  WARPGROUP.DEPBAR.LE gsb0, 0x0 ;  /* 0x00008000000079c5 */ /* 0x000fe40000010000 */
[----:B------:R-:W-:-:S15]  /*3f80*/  WARPGROUP.ARRIVE ;  /* 0x00000000000079c5 */ /* 0x000fde0000000000 */
[----:B------:R-:W-:-:S08]  /*3f90*/  NOP ;  /* 0x0000000000007918 */ /* 0x000fd00000000000 */
[----:B------:R-:W-:Y:S03]  /*3fa0*/  HGMMA.64x256x16.F32 R24, R152, gdesc[UR4].tnspB, R24, gsb0 ;  /* 0x43e0000498187df0 */ /* 0x000fe60008000818 */
[----:B------:R-:W-:Y:S02]  /*3fb0*/  WARPGROUP.DEPBAR.LE gsb0, 0x0 ;  /* 0x00008000000079c5 */ /* 0x000fe40000010000 */
[----:B------:R-:W-:Y:S05]  /*3fc0*/  @!P0 BRA `(.L_x_23) ;  /* 0x0000000000048947 */ /* 0x000fea0003800000 */
[----:B------:R-:W-:Y:S01]  /*3fd0*/  BPT.TRAP 0x1 ;  /* 0x000000040000795c */ /* 0x000fe20000300000 */
.L_x_23:
[----:B------:R-:W-:Y:S01]  /*3fe0*/  R2UR UR6, R18 ;  /* 0x00000000120672ca */ /* 0x000fe200000e0000 */
[----:B------:R-:W-:-:S04]  /*3ff0*/  UIADD3 UR38, UR38, 0x64428, URZ ;  /* 0x0006442826267890 */ /* 0x000fc8000fffe03f */
[----:B------:R-:W-:-:S08]  /*4000*/  UPRMT UR38, URZ, 0x654, UR38 ;  /* 0x000006543f267896 */ /* 0x000fd00008000026 */
[----:B------:R-:W-:Y:S01]  /*4010*/  UISETP.GT.U32.AND UP0, UPT, UR6, 0x1, UPT ;  /* 0x000000010600788c */ /* 0x000fe2000bf04070 */
[----:B------:R-:W-:Y:S05]  /*4020*/  SYNCS.ARRIVE.TRANS64.RED.A1T0 RZ, [UR38], RZ ;  /* 0x000000ffffff79a7 */ /* 0x000fea0008100426 */
[----:B------:R-:W-:-:S13]  /*4030*/  PLOP3.LUT P1, PT, PT, PT, UP0, 0x80, 0x0 ;  /* 0x000000000000781c */ /* 0x000fda0003f2f008 */
[----:B------:R-:W-:Y:S05]  /*4040*/  @P1 BRA `(.L_x_24) ;  /* 0x0000000000041947 */ /* 0x000fea0003800000 */
[----:B------:R-:W-:Y:S01]  /*4050*/  BPT.TRAP 0x1 ;  /* 0x000000040000795c */ /* 0x000fe20000300000 */
.L_x_24:
[----:B------:R-:W-:Y:S01]  /*4060*/  ULDC UR7, c[0x0][0x28c] ;  /* 0x0000a30000077ab9 */ /* 0x000fe20000000800 */
[----:B------:R-:W-:Y:S02]  /*4070*/  UIADD3 UR36, UR5, 0x1, URZ ;  /* 0x0000000105247890 */ /* 0x000fe4000fffe03f */
[----:B------:R-:W-:Y:S02]  /*4080*/  UISETP.GE.AND UP1, UPT, UR7, 0x81, UPT ;  /* 0x000000810700788c */ /* 0x000fe4000bf26270 */
[----:B------:R-:W-:-:S04]  /*4090*/  UISETP.NE.AND UP0, UPT, UR36, 0x5, UPT ;  /* 0x000000052400788c */ /* 0x000fc8000bf05270 */
[----:B------:R-:W-:Y:S01]  /*40a0*/  PLOP3.LUT P2, PT, PT, PT, UP1, 0x80, 0x0 ;  /* 0x000000000000781c */ /* 0x000fe20003f4f018 */
[----:B------:R-:W-:Y:S02]  /*40b0*/  USEL UR6, URZ, 0x1, UP0 ;  /* 0x000000013f067887 */ /* 0x000fe40008000000 */
[----:B------:R-:W-:Y:S02]  /*40c0*/  USEL UR36, UR36, URZ, UP0 ;  /* 0x0000003f24247287 */ /* 0x000fe40008000000 */
[----:B------:R-:W-:-:S08]  /*40d0*/  ULOP3.LUT UR45, UR45, UR6, URZ, 0x3c, !UPT ;  /* 0x000000062d2d7292 */ /* 0x000fd0000f8e3c3f */
[----:B------:R-:W-:Y:S05]  /*40e0*/  @!P2 BRA `(.L_x_25) ;  /* 0x000000340034a947 */ /* 0x000fea0003800000 */
[----:B------:R-:W-:Y:S01]  /*40f0*/  UIADD3 UR4, UR7, 0x7f, URZ ;  /* 0x0000007f07047890 */ /* 0x000fe2000fffe03f */
[----:B-1----:R-:W-:Y:S02]  /*4100*/  MOV R9, R0 ;  /* 0x0000000000097202 */ /* 0x002fe40000000f00 */
[----:B------:R-:W-:Y:S01]  /*4110*/  MOV R11, R3 ;  /* 0x00000003000b7202 */ /* 0x000fe20000000f00 */
[----:B------:R-:W-:-:S04]  /*4120*/  USHF.R.S32.HI UR6, URZ, 0x1f, UR4 ;  /* 0x0000001f3f067899 */ /* 0x000fc80008011404 */
[----:B------:R-:W-:-:S04]  /*4130*/  ULEA.HI UR6, UR6, UR4, URZ, 0x7 ;  /* 0x0000000406067291 */ /* 0x000fc8000f8f383f */
[----:B------:R-:W-:-:S03]  /*4140*/  USHF.R.S32.HI UR38, URZ, 0x7, UR6 ;  /* 0x000000073f267899 */ /* 0x000fc60008011406 */
[----:B------:R-:W-:-:S09]  /*4150*/  ULDC UR6, c[0x0][0x604] ;  /* 0x0001810000067ab9 */ /* 0x000fd20000000800 */
.L_x_36:
[----:B-1----:R-:W-:Y:S05]  /*4160*/  @!P0 BRA `(.L_x_26) ;  /* 0x0000000000048947 */ /* 0x002fea0003800000 */
[----:B------:R-:W-:Y:S01]  /*4170*/  BPT.TRAP 0x1 ;  /* 0x000000040000795c */ /* 0x000fe20000300000 */
.L_x_26:
[----:B------:R-:W1:Y:S01]  /*4180*/  S2UR UR7, SR_CgaCtaId ;  /* 0x00000000000779c3 */ /* 0x000e620000008800 */
[----:B------:R-:W-:Y:S01]  /*4190*/  UMOV UR4, 0x400 ;  /* 0x0000040000047882 */ /* 0x000fe20000000000 */
[----:B------:R-:W-:-:S04]  /*41a0*/  MOV R0, UR45 ;  /* 0x0000002d00007c02 */ /* 0x000fc80008000f00 */
[----:B------:R-:W-:Y:S01]  /*41b0*/  SHF.L.U32 R0, R0, 0x1f, RZ ;  /* 0x0000001f00007819 */ /* 0x000fe200000006ff */
[----:B-1----:R-:W-:-:S04]  /*41c0*/  ULEA UR4, UR7, UR4, 0x18 ;  /* 0x0000000407047291 */ /* 0x002fc8000f8ec03f */
[----:B------:R-:W-:-:S09]  /*41d0*/  ULEA UR7, UR36, UR4, 0x3 ;  /* 0x0000000424077291 */ /* 0x000fd2000f8e183f */
[----:B------:R-:W1:Y:S02]  /*41e0*/  SYNCS.PHASECHK.TRANS64.TRYWAIT P2, [UR7+0x64400], R0 ;  /* 0x06440000ff0075a7 */ /* 0x000e640008040147 */
[----:B-1----:R-:W-:Y:S05]  /*41f0*/  @!P2 BRA `(.L_x_27) ;  /* 0x0000008000e4a947 */ /* 0x002fea0003800000 */
.L_x_125:
[----:B------:R-:W-:Y:S01]  /*4200*/  R2UR UR48, R232 ;  /* 0x00000000e83072ca */ /* 0x000fe200000e0000 */
[----:B------:R-:W-:Y:S01]  /*4210*/  ULEA UR7, UR36, UR37, 0xc ;  /* 0x0000002524077291 */ /* 0x000fe2000f8e603f */
[----:B------:R-:W-:Y:S01]  /*4220*/  R2UR UR49, R233 ;  /* 0x00000000e93172ca */ /* 0x000fe200000e0000 */
[----:B------:R-:W-:Y:S01]  /*4230*/  WARPGROUP.ARRIVE ;  /* 0x00000000000079c5 */ /* 0x000fe20000000000 */
[----:B------:R-:W-:Y:S01]  /*4240*/  UMOV UR51, 0x40000040 ;  /* 0x4000004000337882 */ /* 0x000fe20000000000 */
[----:B------:R-:W-:Y:S01]  /*4250*/  UIADD3 UR10, UR7, 0x406, URZ ;  /* 0x00000406070a7890 */ /* 0x000fe2000fffe03f */
[----:B------:R-:W-:Y:S02]  /*4260*/  UMOV UR11, 0x40000040 ;  /* 0x40000040000b7882 */ /* 0x000fe40000000000 */
[----:B------:R-:W-:Y:S01]  /*4270*/  UMOV UR50, UR7 ;  /* 0x0000000700327c82 */ /* 0x000fe20008000000 */
[----:B------:R-:W-:Y:S01]  /*4280*/  UIADD3 UR14, UR7, 0x800, URZ ;  /* 0x00000800070e7890 */ /* 0x000fe2000fffe03f */
[----:B------:R-:W-:Y:S01]  /*4290*/  UMOV UR15, 0x40000040 ;  /* 0x40000040000f7882 */ /* 0x000fe20000000000 */
[----:B------:R-:W-:Y:S01]  /*42a0*/  UIADD3 UR18, UR7, 0x802, URZ ;  /* 0x0000080207127890 */ /* 0x000fe2000fffe03f */
[----:B------:R-:W-:-:S03]  /*42b0*/  UMOV UR19, 0x40000040 ;  /* 0x4000004000137882 */ /* 0x000fc60000000000 */
[----:B------:R-:W-:Y:S01]  /*42c0*/  HGMMA.64x128x16.F32 R152, gdesc[UR48], RZ, !UPT, gsb0 ;  /* 0x01e00000309879f0 */ /* 0x000fe2000c0008ff */
[----:B------:R-:W-:Y:S01]  /*42d0*/  R2UR UR48, R230 ;  /* 0x00000000e63072ca */ /* 0x000fe200000e0000 */
[----:B------:R-:W-:Y:S01]  /*42e0*/  UIADD3 UR50, UR7, 0x2, URZ ;  /* 0x0000000207327890 */ /* 0x000fe2000fffe03f */
[----:B------:R-:W-:Y:S01]  /*42f0*/  R2UR UR49, R231 ;  /* 0x00000000e73172ca */ /* 0x000fe200000e0000 */
[----:B------:R-:W-:Y:S01]  /*4300*/  UMOV UR51, 0x40000040 ;  /* 0x4000004000337882 */ /* 0x000fe20000000000 */
[----:B------:R-:W-:Y:S01]  /*4310*/  UIADD3 UR22, UR7, 0x804, URZ ;  /* 0x0000080407167890 */ /* 0x000fe2000fffe03f */
        /* <DEDUP_REMOVED lines=9> */
[----:B------:R-:W-:-:S02]  /*43b0*/  WARPGROUP.DEPBAR.LE gsb0, 0x0 ;  /* 0x00008000000079c5 */ /* 0x000fc40000010000 */
[----:B------:R-:W-:-:S06]  /*43c0*/  WARPGROUP.ARRIVE ;  /* 0x00000000000079c5 */ /* 0x000fcc0000000000 */
[----:B------:R-:W-:Y:S01]  /*43d0*/  HGMMA.64x128x16.F32 R152, gdesc[UR48], R152, gsb0 ;  /* 0x01e00000309879f0 */ /* 0x000fe20008000898 */
[----:B------:R-:W-:Y:S01]  /*43e0*/  R2UR UR48, R228 ;  /* 0x00000000e43072ca */ /* 0x000fe200000e0000 */
[----:B------:R-:W-:Y:S01]  /*43f0*/  UIADD3 UR50, UR7, 0x4, URZ ;  /* 0x0000000407327890 */ /* 0x000fe2000fffe03f */
[----:B------:R-:W-:Y:S01]  /*4400*/  R2UR UR49, R229 ;  /* 0x00000000e53172ca */ /* 0x000fe200000e0000 */
[----:B------:R-:W-:Y:S01]  /*4410*/  UMOV UR51, 0x40000040 ;  /* 0x4000004000337882 */ /* 0x000fe20000000000 */
[----:B------:R-:W-:Y:S02]  /*4420*/  WARPGROUP.DEPBAR.LE gsb0, 0x0 ;  /* 0x00008000000079c5 */ /* 0x000fe40000010000 */
[----:B------:R-:W-:-:S09]  /*4430*/  WARPGROUP.ARRIVE ;  /* 0x00000000000079c5 */ /* 0x000fd20000000000 */
        /* <DEDUP_REMOVED lines=22> */
[----:B------:R-:W-:Y:S01]  /*45a0*/  UIADD3 UR50, UR7, 0x404, URZ ;  /* 0x0000040407327890 */ /* 0x000fe2000fffe03f */
[----:B------:R-:W-:Y:S01]  /*45b0*/  UMOV UR48, UR56 ;  /* 0x0000003800307c82 */ /* 0x000fe20008000000 */
[----:B------:R-:W-:Y:S01]  /*45c0*/  UMOV UR49, UR57 ;  /* 0x0000003900317c82 */ /* 0x000fe20008000000 */
[----:B------:R-:W-:Y:S01]  /*45d0*/  UMOV UR51, 0x40000040 ;  /* 0x4000004000337882 */ /* 0x000fe20000000000 */
[----:B------:R-:W-:Y:S02]  /*45e0*/  WARPGROUP.DEPBAR.LE gsb0, 0x0 ;  /* 0x00008000000079c5 */ /* 0x000fe40000010000 */
[----:B------:R-:W-:-:S06]  /*45f0*/  WARPGROUP.ARRIVE ;  /* 0x00000000000079c5 */ /* 0x000fcc0000000000 */
[----:B------:R-:W-:Y:S01]  /*4600*/  HGMMA.64x128x16.F32 R152, gdesc[UR48], R152, gsb0 ;  /* 0x01e00000309879f0 */ /* 0x000fe20008000898 */
[----:B------:R-:W-:Y:S01]  /*4610*/  UIADD3 UR50, UR7, 0xc06, URZ ;  /* 0x00000c0607327890 */ /* 0x000fe2000fffe03f */
[----:B------:R-:W-:Y:S01]  /*4620*/  UMOV UR48, UR52 ;  /* 0x0000003400307c82 */ /* 0x000fe20008000000 */
[----:B------:R-:W-:Y:S01]  /*4630*/  UMOV UR49, UR53 ;  /* 0x0000003500317c82 */ /* 0x000fe20008000000 */
[----:B------:R-:W-:Y:S01]  /*4640*/  UMOV UR51, 0x40000040 ;  /* 0x4000004000337882 */ /* 0x000fe20000000000 */
[----:B------:R-:W-:-:S04]  /*4650*/  UIADD3 UR7, UR36, 0x1, URZ ;  /* 0x0000000124077890 */ /* 0x000fc8000fffe03f */
[----:B------:R-:W-:-:S04]  /*4660*/  UISETP.NE.AND UP0, UPT, UR7, 0x5, UPT ;  /* 0x000000050700788c */ /* 0x000fc8000bf05270 */
[----:B------:R-:W-:Y:S01]  /*4670*/  USEL UR7, UR7, URZ, UP0 ;  /* 0x0000003f07077287 */ /* 0x000fe20008000000 */
[----:B------:R-:W-:Y:S02]  /*4680*/  WARPGROUP.DEPBAR.LE gsb0, 0x0 ;  /* 0x00008000000079c5 */ /* 0x000fe40000010000 */
[----:B------:R-:W-:-:S06]  /*4690*/  WARPGROUP.ARRIVE ;  /* 0x00000000000079c5 */ /* 0x000fcc0000000000 */
[----:B------:R-:W-:Y:S01]  /*46a0*/  HGMMA.64x128x16.F32 R152, gdesc[UR8], R152, gsb0 ;  /* 0x01e00000089879f0 */ /* 0x000fe20008000898 */
[----:B------:R-:W-:-:S04]  /*46b0*/  USEL UR10, URZ, 0x1, UP0 ;  /* 0x000000013f0a7887 */ /* 0x000fc80008000000 */
[----:B------:R-:W-:Y:S01]  /*46c0*/  ULOP3.LUT UR45, UR45, UR10, URZ, 0x3c, !UPT ;  /* 0x0000000a2d2d7292 */ /* 0x000fe2000f8e3c3f */
        /* <DEDUP_REMOVED lines=25> */
[----:B------:R-:W-:Y:S05]  /*4860*/  @!P0 BRA `(.L_x_28) ;  /* 0x0000000000048947 */ /* 0x000fea0003800000 */
[----:B------:R-:W-:Y:S01]  /*4870*/  BPT.TRAP 0x1 ;  /* 0x000000040000795c */ /* 0x000fe20000300000 */
.L_x_28:
[----:B-1----:R-:W-:Y:S01]  /*4880*/  FMNMX R0, R152, R9, !PT ;  /* 0x0000000998007209 */ /* 0x002fe20007800000 */
[----:B------:R-:W-:Y:S01]  /*4890*/  ULEA UR10, UR7, UR4, 0x3 ;  /* 0x00000004070a7291 */ /* 0x000fe2000f8e183f */
[----:B------:R-:W-:Y:S02]  /*48a0*/  FMNMX R14, R154, R11, !PT ;  /* 0x0000000b9a0e7209 */ /* 0x000fe40007800000 */
        /* <DEDUP_REMOVED lines=32> */
[----:B-1----:R-:W-:-:S05]  /*4ab0*/  FMNMX R12, R3, R0, !PT ;  /* 0x00000000030c7209 */ /* 0x002fca0007800000 */
[----:B------:R-:W1:Y:S02]  /*4ac0*/  SHFL.BFLY PT, R13, R12, 0x2, 0x1f ;  /* 0x0c401f000c0d7f89 */ /* 0x000e6400000e0000 */
[----:B-1----:R-:W-:Y:S02]  /*4ad0*/  FMNMX R0, R12, R13, !PT ;  /* 0x0000000d0c007209 */ /* 0x002fe40007800000 */
[----:B------:R-:W-:Y:S02]  /*4ae0*/  FMNMX R13, R155, R14, !PT ;  /* 0x0000000e9b0d7209 */ /* 0x000fe40007800000 */
[----:B------:R-:W-:Y:S02]  /*4af0*/  FSETP.NEU.AND P2, PT, R0, -INF , PT ;  /* 0xff8000000000780b */ /* 0x000fe40003f4d000 */
        /* <DEDUP_REMOVED lines=26> */
[--C-:B------:R-:W-:Y:S01]  /*4ca0*/  FFMA R13, R165, UR6, -R10.reuse ;  /* 0x00000006a50d7c23 */ /* 0x100fe2000800080a */
        /* <DEDUP_REMOVED lines=12> */
[--C-:B------:R-:W-:Y:S01]  /*4d70*/  FFMA R185, R185, UR6, -R10.reuse ;  /* 0x00000006b9b97c23 */ /* 0x100fe2000800080a */
[----:B------:R-:W-:Y:S01]  /*4d80*/  FFMA R212, R212, UR6, -R10 ;  /* 0x00000006d4d47c23 */ /* 0x000fe2000800080a */
[----:B------:R-:W-:-:S02]  /*4d90*/  FMNMX R14, R178, R3, !PT ;  /* 0x00000003b20e7209 */ /* 0x000fc40007800000 */
[----:B------:R-:W3:Y:S01]  /*4da0*/  MUFU.EX2 R221, R221 ;  /* 0x000000dd00dd7308 */ /* 0x000ee20000000800 */
[----:B-1----:R-:W-:Y:S01]  /*4db0*/  @!P6 FMUL R220, R220, R220 ;  /* 0x000000dcdcdce220 */ /* 0x002fe20000400000 */
[----:B------:R-:W-:Y:S02]  /*4dc0*/  FSETP.GEU.AND P6, PT, R12, -126, PT ;  /* 0xc2fc00000c00780b */ /* 0x000fe40003fce000 */
[----:B------:R-:W-:-:S04]  /*4dd0*/  FMNMX R3, R179, R14, !PT ;  /* 0x0000000eb3037209 */ /* 0x000fc80007800000 */
[----:B------:R1:W4:Y:S01]  /*4de0*/  MUFU.EX2 R219, R160 ;  /* 0x000000a000db7308 */ /* 0x0003220000000800 */
[----:B--2---:R-:W-:Y:S01]  /*4df0*/  @!P5 FMUL R157, R157, R157 ;  /* 0x0000009d9d9dd220 */ /* 0x004fe20000400000 */
[----:B------:R-:W-:Y:S02]  /*4e00*/  FSETP.GEU.AND P5, PT, R164, -126, PT ;  /* 0xc2fc0000a400780b */ /* 0x000fe40003fae000 */
[----:B------:R-:W-:-:S03]  /*4e10*/  FMNMX R14, R182, R3, !PT ;  /* 0x00000003b60e7209 */ /* 0x000fc60007800000 */
[----:B------:R-:W-:Y:S01]  /*4e20*/  @!P6 FMUL R12, R12, 0.5 ;  /* 0x3f0000000c0ce820 */ /* 0x000fe20000400000 */
[----:B------:R-:W-:Y:S01]  /*4e30*/  FMNMX R3, R183, R14, !PT ;  /* 0x0000000eb7037209 */ /* 0x000fe20007800000 */
[----:B---3--:R-:W-:Y:S01]  /*4e40*/  @!P2 FMUL R221, R221, R221 ;  /* 0x000000dddddda220 */ /* 0x008fe20000400000 */
[----:B------:R-:W-:Y:S01]  /*4e50*/  FSETP.GEU.AND P2, PT, R168, -126, PT ;  /* 0xc2fc0000a800780b */ /* 0x000fe20003f4e000 */
[----:B------:R2:W3:Y:S01]  /*4e60*/  MUFU.EX2 R222, R156 ;  /* 0x0000009c00de7308 */ /* 0x0004e20000000800 */
[----:B------:R-:W-:Y:S01]  /*4e70*/  FMNMX R14, R186, R3, !PT ;  /* 0x00000003ba0e7209 */ /* 0x000fe20007800000 */
[--C-:B-1----:R-:W-:Y:S02]  /*4e80*/  FFMA R160, R192, UR6, -R10.reuse ;  /* 0x00000006c0a07c23 */ /* 0x102fe4000800080a */
[----:B------:R-:W-:Y:S01]  /*4e90*/  @!P5 FMUL R164, R164, 0.5 ;  /* 0x3f000000a4a4d820 */ /* 0x000fe20000400000 */
[----:B------:R-:W-:Y:S01]  /*4ea0*/  FMNMX R3, R187, R14, !PT ;  /* 0x0000000ebb037209 */ /* 0x000fe20007800000 */
[----:B----4-:R-:W-:Y:S01]  /*4eb0*/  @!P3 FMUL R219, R219, R219 ;  /* 0x000000dbdbdbb220 */ /* 0x010fe20000400000 */
[----:B------:R-:W-:Y:S01]  /*4ec0*/  FSETP.GEU.AND P3, PT, R169, -126, PT ;  /* 0xc2fc0000a900780b */ /* 0x000fe20003f6e000 */
[----:B------:R1:W4:Y:S01]  /*4ed0*/  MUFU.EX2 R218, R164 ;  /* 0x000000a400da7308 */ /* 0x0003220000000800 */
[--C-:B------:R-:W-:Y:S01]  /*4ee0*/  FFMA R14, R173, UR6, -R10.reuse ;  /* 0x00000006ad0e7c23 */ /* 0x100fe2000800080a */
[----:B------:R-:W-:Y:S01]  /*4ef0*/  FMNMX R20, R190, R3, !PT ;  /* 0x00000003be147209 */ /* 0x000fe20007800000 */
[----:B--2---:R-:W-:Y:S01]  /*4f00*/  FFMA R156, R200, UR6, -R10 ;  /* 0x00000006c89c7c23 */ /* 0x004fe2000800080a */
[----:B------:R-:W-:-:S02]  /*4f10*/  @!P2 FMUL R168, R168, 0.5 ;  /* 0x3f000000a8a8a820 */ /* 0x000fc40000400000 */
[----:B------:R-:W-:Y:S02]  /*4f20*/  FMNMX R3, R191, R20, !PT ;  /* 0x00000014bf037209 */ /* 0x000fe40007800000 */
[----:B------:R-:W2:Y:S01]  /*4f30*/  MUFU.EX2 R12, R12 ;  /* 0x0000000c000c7308 */ /* 0x000ea20000000800 */
[----:B---3--:R-:W-:Y:S01]  /*4f40*/  @!P4 FMUL R222, R222, R222 ;  /* 0x000000dededec220 */ /* 0x008fe20000400000 */
[----:B------:R-:W-:Y:S01]  /*4f50*/  FSETP.GEU.AND P4, PT, R13, -126, PT ;  /* 0xc2fc00000d00780b */ /* 0x000fe20003f8e000 */
[--C-:B-1----:R-:W-:Y:S01]  /*4f60*/  FFMA R164, R184, UR6, -R10.reuse ;  /* 0x00000006b8a47c23 */ /* 0x102fe2000800080a */
[----:B------:R-:W-:Y:S01]  /*4f70*/  @!P3 FMUL R169, R169, 0.5 ;  /* 0x3f000000a9a9b820 */ /* 0x000fe20000400000 */
[----:B------:R-:W-:Y:S01]  /*4f80*/  FMNMX R20, R194, R3, !PT ;  /* 0x00000003c2147209 */ /* 0x000fe20007800000 */
[----:B------:R-:W-:Y:S02]  /*4f90*/  FFMA R184, R204, UR6, -R10 ;  /* 0x00000006ccb87c23 */ /* 0x000fe4000800080a */
[----:B------:R1:W3:Y:S01]  /*4fa0*/  MUFU.EX2 R173, R168 ;  /* 0x000000a800ad7308 */ /* 0x0002e20000000800 */
[----:B----4-:R-:W-:Y:S01]  /*4fb0*/  @!P5 FMUL R218, R218, R218 ;  /* 0x000000dadadad220 */ /* 0x010fe20000400000 */
[----:B------:R-:W-:-:S02]  /*4fc0*/  FSETP.GEU.AND P5, PT, R14, -126, PT ;  /* 0xc2fc00000e00780b */ /* 0x000fc40003fae000 */
[----:B------:R-:W-:-:S03]  /*4fd0*/  FMNMX R3, R195, R20, !PT ;  /* 0x00000014c3037209 */ /* 0x000fc60007800000 */
[----:B------:R-:W-:Y:S01]  /*4fe0*/  @!P4 FMUL R13, R13, 0.5 ;  /* 0x3f0000000d0dc820 */ /* 0x000fe20000400000 */
[----:B------:R-:W4:Y:S01]  /*4ff0*/  MUFU.EX2 R172, R169 ;  /* 0x000000a900ac7308 */ /* 0x000f220000000800 */
[----:B--2---:R-:W-:Y:S01]  /*5000*/  @!P6 FMUL R12, R12, R12 ;  /* 0x0000000c0c0ce220 */ /* 0x004fe20000400000 */
[----:B------:R-:W-:Y:S01]  /*5010*/  FSETP.GEU.AND P6, PT, R217, -126, PT ;  /* 0xc2fc0000d900780b */ /* 0x000fe20003fce000 */
[----:B-1----:R-:W-:Y:S01]  /*5020*/  FFMA R168, R177, UR6, -R10 ;  /* 0x00000006b1a87c23 */ /* 0x002fe2000800080a */
[----:B------:R-:W-:-:S03]  /*5030*/  FMNMX R20, R198, R3, !PT ;  /* 0x00000003c6147209 */ /* 0x000fc60007800000 */
[----:B------:R-:W-:Y:S01]  /*5040*/  @!P5 FMUL R14, R14, 0.5 ;  /* 0x3f0000000e0ed820 */ /* 0x000fe20000400000 */
[----:B------:R-:W1:Y:S01]  /*5050*/  MUFU.EX2 R13, R13 ;  /* 0x0000000d000d7308 */ /* 0x000e620000000800 */
[----:B---3--:R-:W-:Y:S01]  /*5060*/  @!P2 FMUL R173, R173, R173 ;  /* 0x000000adadada220 */ /* 0x008fe20000400000 */
[----:B------:R-:W-:Y:S02]  /*5070*/  FSETP.GEU.AND P2, PT, R168, -126, PT ;  /* 0xc2fc0000a800780b */ /* 0x000fe40003f4e000 */
[----:B------:R-:W-:-:S03]  /*5080*/  FMNMX R3, R199, R20, !PT ;  /* 0x00000014c7037209 */ /* 0x000fc60007800000 */
[----:B------:R-:W-:Y:S01]  /*5090*/  @!P6 FMUL R217, R217, 0.5 ;  /* 0x3f000000d9d9e820 */ /* 0x000fe20000400000 */
[----:B------:R-:W2:Y:S01]  /*50a0*/  MUFU.EX2 R14, R14 ;  /* 0x0000000e000e7308 */ /* 0x000ea20000000800 */
[----:B----4-:R-:W-:Y:S01]  /*50b0*/  @!P3 FMUL R172, R172, R172 ;  /* 0x000000acacacb220 */ /* 0x010fe20000400000 */
[----:B------:R-:W-:Y:S02]  /*50c0*/  FSETP.GEU.AND P3, PT, R165, -126, PT ;  /* 0xc2fc0000a500780b */ /* 0x000fe40003f6e000 */
[----:B------:R-:W-:-:S03]  /*50d0*/  FMNMX R20, R202, R3, !PT ;  /* 0x00000003ca147209 */ /* 0x000fc60007800000 */
[----:B------:R-:W-:Y:S01]  /*50e0*/  @!P2 FMUL R168, R168, 0.5 ;  /* 0x3f000000a8a8a820 */ /* 0x000fe20000400000 */
[----:B------:R-:W3:Y:S01]  /*50f0*/  MUFU.EX2 R217, R217 ;  /* 0x000000d900d97308 */ /* 0x000ee20000000800 */
[----:B------:R-:W-:Y:S01]  /*5100*/  FMNMX R3, R203, R20, !PT ;  /* 0x00000014cb037209 */ /* 0x000fe20007800000 */
[----:B-1----:R-:W-:Y:S01]  /*5110*/  @!P4 FMUL R13, R13, R13 ;  /* 0x0000000d0d0dc220 */ /* 0x002fe20000400000 */
[----:B------:R-:W-:Y:S02]  /*5120*/  FSETP.GEU.AND P4, PT, R176, -126, PT ;  /* 0xc2fc0000b000780b */ /* 0x000fe40003f8e000 */
[----:B------:R-:W-:Y:S02]  /*5130*/  FMNMX R20, R206, R3, !PT ;  /* 0x00000003ce147209 */ /* 0x000fe40007800000 */
[----:B------:R-:W-:Y:S01]  /*5140*/  @!P3 FMUL R165, R165, 0.5 ;  /* 0x3f000000a5a5b820 */ /* 0x000fe20000400000 */
[----:B------:R-:W1:Y:S01]  /*5150*/  MUFU.EX2 R168, R168 ;  /* 0x000000a800a87308 */ /* 0x000e620000000800 */
[----:B--2---:R-:W-:Y:S01]  /*5160*/  @!P5 FMUL R14, R14, R14 ;  /* 0x0000000e0e0ed220 */ /* 0x004fe20000400000 */
[----:B------:R-:W-:-:S02]  /*5170*/  FSETP.GEU.AND P5, PT, R164, -126, PT ;  /* 0xc2fc0000a400780b */ /* 0x000fc40003fae000 */
[----:B------:R-:W-:-:S04]  /*5180*/  FMNMX R3, R207, R20, !PT ;  /* 0x00000014cf037209 */ /* 0x000fc80007800000 */
[----:B------:R-:W2:Y:S01]  /*5190*/  MUFU.EX2 R165, R165 ;  /* 0x000000a500a57308 */ /* 0x000ea20000000800 */
[----:B---3--:R-:W-:Y:S01]  /*51a0*/  @!P6 FMUL R217, R217, R217 ;  /* 0x000000d9d9d9e220 */ /* 0x008fe20000400000 */
[----:B------:R-:W-:Y:S01]  /*51b0*/  FSETP.GEU.AND P6, PT, R15, -126, PT ;  /* 0xc2fc00000f00780b */ /* 0x000fe20003fce000 */
[----:B------:R-:W-:Y:S01]  /*51c0*/  @!P4 FMUL R176, R176, 0.5 ;  /* 0x3f000000b0b0c820 */ /* 0x000fe20000400000 */
[----:B------:R-:W-:Y:S01]  /*51d0*/  FMNMX R20, R210, R3, !PT ;  /* 0x00000003d2147209 */ /* 0x000fe20007800000 */
[--C-:B------:R-:W-:Y:S01]  /*51e0*/  FFMA R3, R189, UR6, -R10.reuse ;  /* 0x00000006bd037c23 */ /* 0x100fe2000800080a */
[--C-:B------:R-:W-:Y:S01]  /*51f0*/  FFMA R189, R193, UR6, -R10.reuse ;  /* 0x00000006c1bd7c23 */ /* 0x100fe2000800080a */
[----:B------:R-:W-:Y:S01]  /*5200*/  @!P5 FMUL R164, R164, 0.5 ;  /* 0x3f000000a4a4d820 */ /* 0x000fe20000400000 */
[----:B------:R-:W3:Y:S01]  /*5210*/  MUFU.EX2 R169, R176 ;  /* 0x000000b000a97308 */ /* 0x000ee20000000800 */
[----:B-1----:R-:W-:Y:S01]  /*5220*/  @!P2 FMUL R168, R168, R168 ;  /* 0x000000a8a8a8a220 */ /* 0x002fe20000400000 */
[----:B------:R-:W-:Y:S01]  /*5230*/  FSETP.GEU.AND P2, PT, R161, -126, PT ;  /* 0xc2fc0000a100780b */ /* 0x000fe20003f4e000 */
[----:B------:R-:W-:Y:S01]  /*5240*/  FFMA R193, R209, UR6, -R10 ;  /* 0x00000006d1c17c23 */ /* 0x000fe2000800080a */
[----:B------:R-:W-:-:S03]  /*5250*/  FMNMX R21, R211, R20, !PT ;  /* 0x00000014d3157209 */ /* 0x000fc60007800000 */
[----:B------:R-:W-:Y:S01]  /*5260*/  @!P6 FMUL R15, R15, 0.5 ;  /* 0x3f0000000f0fe820 */ /* 0x000fe20000400000 */
[----:B------:R-:W1:Y:S01]  /*5270*/  MUFU.EX2 R164, R164 ;  /* 0x000000a400a47308 */ /* 0x000e620000000800 */
[----:B--2---:R-:W-:Y:S01]  /*5280*/  @!P3 FMUL R165, R165, R165 ;  /* 0x000000a5a5a5b220 */ /* 0x004fe20000400000 */
[----:B------:R-:W-:Y:S02]  /*5290*/  FSETP.GEU.AND P3, PT, R3, -126, PT ;  /* 0xc2fc00000300780b */ /* 0x000fe40003f6e000 */
[----:B------:R-:W-:Y:S01]  /*52a0*/  FMNMX R20, R214, R21, !PT ;  /* 0x00000015d6147209 */ /* 0x000fe20007800000 */
[----:B------:R-:W-:Y:S02]  /*52b0*/  FFMA R21, R201, UR6, -R10 ;  /* 0x00000006c9157c23 */ /* 0x000fe4000800080a */
[----:B------:R-:W-:Y:S01]  /*52c0*/  @!P2 FMUL R161, R161, 0.5 ;  /* 0x3f000000a1a1a820 */ /* 0x000fe20000400000 */
[----:B------:R-:W2:Y:S01]  /*52d0*/  MUFU.EX2 R15, R15 ;  /* 0x0000000f000f7308 */ /* 0x000ea20000000800 */
[----:B---3--:R-:W-:Y:S01]  /*52e0*/  @!P4 FMUL R169, R169, R169 ;  /* 0x000000a9a9a9c220 */ /* 0x008fe20000400000 */
[----:B------:R-:W-:-:S02]  /*52f0*/  FSETP.GEU.AND P4, PT, R185, -126, PT ;  /* 0xc2fc0000b900780b */ /* 0x000fc40003f8e000 */
[----:B------:R-:W-:Y:S01]  /*5300*/  FMNMX R152, R215, R20, !PT ;  /* 0x00000014d7987209 */ /* 0x000fe20007800000 */
[----:B------:R-:W-:Y:S02]  /*5310*/  FFMA R20, R197, UR6, -R10 ;  /* 0x00000006c5147c23 */ /* 0x000fe4000800080a */
[----:B------:R-:W-:Y:S01]  /*5320*/  @!P3 FMUL R3, R3, 0.5 ;  /* 0x3f0000000303b820 */ /* 0x000fe20000400000 */
[----:B------:R-:W3:Y:S01]  /*5330*/  MUFU.EX2 R161, R161 ;  /* 0x000000a100a17308 */ /* 0x000ee20000000800 */
[----:B-1----:R-:W-:Y:S01]  /*5340*/  @!P5 FMUL R164, R164, R164 ;  /* 0x000000a4a4a4d220 */ /* 0x002fe20000400000 */
[----:B------:R-:W-:Y:S01]  /*5350*/  FSETP.GEU.AND P5, PT, R189, -126, PT ;  /* 0xc2fc0000bd00780b */ /* 0x000fe20003fae000 */
[----:B------:R-:W1:Y:S04]  /*5360*/  SHFL.BFLY PT, R153, R152, 0x1, 0x1f ;  /* 0x0c201f0098997f89 */ /* 0x000e6800000e0000 */
[----:B------:R-:W-:Y:S01]  /*5370*/  @!P4 FMUL R185, R185, 0.5 ;  /* 0x3f000000b9b9c820 */ /* 0x000fe20000400000 */
[----:B------:R-:W4:Y:S01]  /*5380*/  MUFU.EX2 R192, R3 ;  /* 0x0000000300c07308 */ /* 0x000f220000000800 */
[----:B--2---:R-:W-:Y:S01]  /*5390*/  @!P6 FMUL R15, R15, R15 ;  /* 0x0000000f0f0fe220 */ /* 0x004fe20000400000 */
[----:B------:R-:W-:-:S05]  /*53a0*/  FSETP.GEU.AND P6, PT, R160, -126, PT ;  /* 0xc2fc0000a000780b */ /* 0x000fca0003fce000 */
[----:B------:R-:W-:Y:S01]  /*53b0*/  @!P5 FMUL R189, R189, 0.5 ;  /* 0x3f000000bdbdd820 */ /* 0x000fe20000400000 */
[----:B------:R2:W5:Y:S01]  /*53c0*/  MUFU.EX2 R188, R185 ;  /* 0x000000b900bc7308 */ /* 0x0005620000000800 */
[----:B---3--:R-:W-:Y:S01]  /*53d0*/  @!P2 FMUL R161, R161, R161 ;  /* 0x000000a1a1a1a220 */ /* 0x008fe20000400000 */
[----:B------:R-:W-:-:S05]  /*53e0*/  FSETP.GEU.AND P2, PT, R20, -126, PT ;  /* 0xc2fc00001400780b */ /* 0x000fca0003f4e000 */
[----:B------:R-:W-:Y:S01]  /*53f0*/  @!P6 FMUL R160, R160, 0.5 ;  /* 0x3f000000a0a0e820 */ /* 0x000fe20000400000 */
[----:B------:R-:W3:Y:S01]  /*5400*/  MUFU.EX2 R189, R189 ;  /* 0x000000bd00bd7308 */ /* 0x000ee20000000800 */
[----:B----4-:R-:W-:Y:S01]  /*5410*/  @!P3 FMUL R192, R192, R192 ;  /* 0x000000c0c0c0b220 */ /* 0x010fe20000400000 */
[----:B------:R-:W-:Y:S01]  /*5420*/  FSETP.GEU.AND P3, PT, R156, -126, PT ;  /* 0xc2fc00009c00780b */ /* 0x000fe20003f6e000 */
[--C-:B--2---:R-:W-:Y:S01]  /*5430*/  FFMA R185, R196, UR6, -R10.reuse ;  /* 0x00000006c4b97c23 */ /* 0x104fe2000800080a */
[----:B-1----:R-:W-:Y:S01]  /*5440*/  FMNMX R3, R152, R153, !PT ;  /* 0x0000009998037209 */ /* 0x002fe20007800000 */
[--C-:B------:R-:W-:Y:S01]  /*5450*/  FFMA R152, R208, UR6, -R10.reuse ;  /* 0x00000006d0987c23 */ /* 0x100fe2000800080a */
[--C-:B------:R-:W-:Y:S01]  /*5460*/  FFMA R153, R205, UR6, -R10.reuse ;  /* 0x00000006cd997c23 */ /* 0x100fe2000800080a */
[----:B------:R-:W-:Y:S01]  /*5470*/  @!P2 FMUL R20, R20, 0.5 ;  /* 0x3f0000001414a820 */ /* 0x000fe20000400000 */
[----:B------:R-:W1:Y:S01]  /*5480*/  MUFU.EX2 R160, R160 ;  /* 0x000000a000a07308 */ /* 0x000e620000000800 */
[----:B-----5:R-:W-:Y:S01]  /*5490*/  @!P4 FMUL R188, R188, R188 ;  /* 0x000000bcbcbcc220 */ /* 0x020fe20000400000 */
[----:B------:R-:W-:Y:S01]  /*54a0*/  FSETP.GEU.AND P4, PT, R185, -126, PT ;  /* 0xc2fc0000b900780b */ /* 0x000fe20003f8e000 */
[----:B------:R-:W2:Y:S01]  /*54b0*/  SHFL.BFLY PT, R176, R3, 0x2, 0x1f ;  /* 0x0c401f0003b07f89 */ /* 0x000ea200000e0000 */
[----:B------:R-:W-:-:S03]  /*54c0*/  FFMA R10, R213, UR6, -R10 ;  /* 0x00000006d50a7c23 */ /* 0x000fc6000800080a */
[----:B------:R-:W-:Y:S01]  /*54d0*/  @!P3 FMUL R156, R156, 0.5 ;  /* 0x3f0000009c9cb820 */ /* 0x000fe20000400000 */
[----:B------:R-:W4:Y:S01]  /*54e0*/  MUFU.EX2 R20, R20 ;  /* 0x0000001400147308 */ /* 0x000f220000000800 */
        /* <DEDUP_REMOVED lines=8> */
[----:B----4-:R-:W-:Y:S01]  /*5570*/  @!P2 FMUL R20, R20, R20 ;  /* 0x000000141414a220 */ /* 0x010fe20000400000 */
[----:B------:R-:W-:Y:S02]  /*5580*/  FSETP.GEU.AND P2, PT, R152, -126, PT ;  /* 0xc2fc00009800780b */ /* 0x000fe40003f4e000 */
[----:B--2---:R-:W-:-:S03]  /*5590*/  FMNMX R3, R3, R176, !PT ;  /* 0x000000b003037209 */ /* 0x004fc60007800000 */
        /* <DEDUP_REMOVED lines=11> */
[----:B------:R-:W-:-:S05]  /*5650*/  FSETP.GEU.AND P5, PT, R10, -126, PT ;  /* 0xc2fc00000a00780b */ /* 0x000fca0003fae000 */
[----:B------:R-:W-:Y:S01]  /*5660*/  @!P4 FMUL R153, R153, 0.5 ;  /* 0x3f0000009999c820 */ /* 0x000fe20000400000 */
[----:B------:R-:W2:Y:S01]  /*5670*/  MUFU.EX2 R193, R193 ;  /* 0x000000c100c17308 */ /* 0x000ea20000000800 */
[----:B---3--:R-:W-:Y:S01]  /*5680*/  @!P6 FMUL R21, R21, R21 ;  /* 0x000000151515e220 */ /* 0x008fe20000400000 */
[----:B------:R-:W-:-:S04]  /*5690*/  FSETP.NEU.AND P6, PT, R3, -INF , PT ;  /* 0xff8000000300780b */ /* 0x000fc80003fcd000 */
[----:B------:R-:W-:Y:S01]  /*56a0*/  FSEL R176, R3, RZ, P6 ;  /* 0x000000ff03b07208 */ /* 0x000fe20003000000 */
[----:B------:R-:W-:Y:S01]  /*56b0*/  @!P5 FMUL R10, R10, 0.5 ;  /* 0x3f0000000a0ad820 */ /* 0x000fe20000400000 */
[----:B------:R-:W-:Y:S01]  /*56c0*/  FSETP.GEU.AND P6, PT, R212, -126, PT ;  /* 0xc2fc0000d400780b */ /* 0x000fe20003fce000 */
[----:B-1----:R-:W-:Y:S01]  /*56d0*/  @!P2 FMUL R152, R152, R152 ;  /* 0x000000989898a220 */ /* 0x002fe20000400000 */
[----:B------:R-:W1:Y:S01]  /*56e0*/  MUFU.EX2 R153, R153 ;  /* 0x0000009900997308 */ /* 0x000e620000000800 */
[C---:B------:R-:W-:Y:S01]  /*56f0*/  FMUL R177, R176.reuse, UR6 ;  /* 0x00000006b0b17c20 */ /* 0x040fe20008400000 */
[----:B------:R-:W-:Y:S01]  /*5700*/  FADD R213, -R176, R11 ;  /* 0x0000000bb0d57221 */ /* 0x000fe20000000100 */
[----:B------:R-:W-:Y:S02]  /*5710*/  FADD R176, R157, R188 ;  /* 0x000000bc9db07221 */ /* 0x000fe40000000000 */
[--C-:B------:R-:W-:Y:S01]  /*5720*/  FFMA R180, R155, UR6, -R177.reuse ;  /* 0x000000069bb47c23 */ /* 0x100fe200080008b1 */
[--C-:B------:R-:W-:Y:S01]  /*5730*/  FFMA R155, R158, UR6, -R177.reuse ;  /* 0x000000069e9b7c23 */ /* 0x100fe200080008b1 */
[----:B--2---:R-:W-:Y:S01]  /*5740*/  @!P3 FMUL R193, R193, R193 ;  /* 0x000000c1c1c1b220 */ /* 0x004fe20000400000 */
[----:B------:R-:W2:Y:S01]  /*5750*/  MUFU.EX2 R10, R10 ;  /* 0x0000000a000a7308 */ /* 0x000ea20000000800 */
[--C-:B------:R-:W-:Y:S01]  /*5760*/  FFMA R200, R159, UR6, -R177.reuse ;  /* 0x000000069fc87c23 */ /* 0x100fe200080008b1 */
[----:B------:R-:W-:Y:S01]  /*5770*/  FSETP.GEU.AND P2, PT, R180, -126, PT ;  /* 0xc2fc0000b400780b */ /* 0x000fe20003f4e000 */
[--C-:B------:R-:W-:Y:S01]  /*5780*/  FFMA R159, R162, UR6, -R177.reuse ;  /* 0x00000006a29f7c23 */ /* 0x100fe200080008b1 */
[----:B------:R-:W-:Y:S01]  /*5790*/  FSETP.GEU.AND P3, PT, R155, -126, PT ;  /* 0xc2fc00009b00780b */ /* 0x000fe20003f6e000 */
[----:B------:R-:W-:Y:S01]  /*57a0*/  @!P6 FMUL R212, R212, 0.5 ;  /* 0x3f000000d4d4e820 */ /* 0x000fe20000400000 */
[--C-:B------:R-:W-:Y:S01]  /*57b0*/  FFMA R181, R154, UR6, -R177.reuse ;  /* 0x000000069ab57c23 */ /* 0x100fe200080008b1 */
[--C-:B------:R-:W-:Y:S01]  /*57c0*/  FFMA R162, R166, UR6, -R177.reuse ;  /* 0x00000006a6a27c23 */ /* 0x100fe200080008b1 */
[--C-:B------:R-:W-:Y:S01]  /*57d0*/  FFMA R167, R167, UR6, -R177.reuse ;  /* 0x00000006a7a77c23 */ /* 0x100fe200080008b1 */
[----:B------:R-:W3:Y:S01]  /*57e0*/  MUFU.EX2 R154, R212 ;  /* 0x000000d4009a7308 */ /* 0x000ee20000000800 */
[----:B-1----:R-:W-:Y:S01]  /*57f0*/  @!P4 FMUL R153, R153, R153 ;  /* 0x000000999999c220 */ /* 0x002fe20000400000 */
[----:B------:R-:W-:Y:S01]  /*5800*/  FSETP.GEU.AND P4, PT, R181, -126, PT ;  /* 0xc2fc0000b500780b */ /* 0x000fe20003f8e000 */
[--C-:B------:R-:W-:Y:S01]  /*5810*/  FFMA R166, R170, UR6, -R177.reuse ;  /* 0x00000006aaa67c23 */ /* 0x100fe200080008b1 */
[--C-:B------:R-:W-:Y:S01]  /*5820*/  FFMA R170, R171, UR6, -R177.reuse ;  /* 0x00000006abaa7c23 */ /* 0x100fe200080008b1 */
[--C-:B------:R-:W-:Y:S01]  /*5830*/  FFMA R163, R163, UR6, -R177.reuse ;  /* 0x00000006a3a37c23 */ /* 0x100fe200080008b1 */
[----:B------:R-:W-:Y:S01]  /*5840*/  @!P2 FMUL R180, R180, 0.5 ;  /* 0x3f000000b4b4a820 */ /* 0x000fe20000400000 */
[--C-:B------:R-:W-:Y:S01]  /*5850*/  FFMA R208, R175, UR6, -R177.reuse ;  /* 0x00000006afd07c23 */ /* 0x100fe200080008b1 */
[----:B------:R-:W-:Y:S01]  /*5860*/  @!P3 FMUL R155, R155, 0.5 ;  /* 0x3f0000009b9bb820 */ /* 0x000fe20000400000 */
[----:B--2---:R-:W-:Y:S01]  /*5870*/  @!P5 FMUL R10, R10, R10 ;  /* 0x0000000a0a0ad220 */ /* 0x004fe20000400000 */
[----:B------:R-:W1:Y:S01]  /*5880*/  MUFU.EX2 R158, R180 ;  /* 0x000000b4009e7308 */ /* 0x000e620000000800 */
[----:B------:R-:W-:Y:S01]  /*5890*/  FSETP.GEU.AND P5, PT, R159, -126, PT ;  /* 0xc2fc00009f00780b */ /* 0x000fe20003fae000 */
[--C-:B------:R-:W-:Y:S01]  /*58a0*/  FFMA R178, R178, UR6, -R177.reuse ;  /* 0x00000006b2b27c23 */ /* 0x100fe200080008b1 */
[--C-:B------:R-:W-:Y:S01]  /*58b0*/  FFMA R171, R182, UR6, -R177.reuse ;  /* 0x00000006b6ab7c23 */ /* 0x100fe200080008b1 */
[--C-:B------:R-:W-:Y:S01]  /*58c0*/  FFMA R174, R174, UR6, -R177.reuse ;  /* 0x00000006aeae7c23 */ /* 0x100fe200080008b1 */
[----:B------:R-:W-:Y:S01]  /*58d0*/  @!P4 FMUL R181, R181, 0.5 ;  /* 0x3f000000b5b5c820 */ /* 0x000fe20000400000 */
[--C-:B------:R-:W-:Y:S01]  /*58e0*/  FFMA R179, R179, UR6, -R177.reuse ;  /* 0x00000006b3b37c23 */ /* 0x100fe200080008b1 */
[----:B---3--:R-:W-:Y:S01]  /*58f0*/  @!P6 FMUL R154, R154, R154 ;  /* 0x0000009a9a9ae220 */ /* 0x008fe20000400000 */
[----:B------:R-:W2:Y:S01]  /*5900*/  MUFU.EX2 R155, R155 ;  /* 0x0000009b009b7308 */ /* 0x000ea20000000800 */
[----:B------:R-:W-:Y:S01]  /*5910*/  FSETP.GEU.AND P6, PT, R200, -126, PT ;  /* 0xc2fc0000c800780b */ /* 0x000fe20003fce000 */
[--C-:B------:R-:W-:Y:S01]  /*5920*/  FFMA R186, R186, UR6, -R177.reuse ;  /* 0x00000006baba7c23 */ /* 0x100fe200080008b1 */
[--C-:B------:R-:W-:Y:S01]  /*5930*/  FFMA R187, R187, UR6, -R177.reuse ;  /* 0x00000006bbbb7c23 */ /* 0x100fe200080008b1 */
[--C-:B------:R-:W-:Y:S01]  /*5940*/  FFMA R191, R191, UR6, -R177.reuse ;  /* 0x00000006bfbf7c23 */ /* 0x100fe200080008b1 */
[--C-:B------:R-:W-:Y:S01]  /*5950*/  FFMA R183, R183, UR6, -R177.reuse ;  /* 0x00000006b7b77c23 */ /* 0x100fe200080008b1 */
[----:B------:R-:W-:Y:S01]  /*5960*/  @!P5 FMUL R159, R159, 0.5 ;  /* 0x3f0000009f9fd820 */ /* 0x000fe20000400000 */
        /* <DEDUP_REMOVED lines=20> */
[----:B------:R-:W-:Y:S01]  /*5ab0*/  FFMA R211, R211, UR6, -R177 ;  /* 0x00000006d3d37c23 */ /* 0x000fe200080008b1 */
[----:B------:R-:W-:Y:S01]  /*5ac0*/  FADD R180, -R8, R9 ;  /* 0x0000000908b47221 */ /* 0x000fe20000000100 */
[--C-:B------:R-:W-:Y:S01]  /*5ad0*/  FFMA R205, R207, UR6, -R177.reuse ;  /* 0x00000006cfcd7c23 */ /* 0x100fe200080008b1 */
[--C-:B------:R-:W-:Y:S01]  /*5ae0*/  FFMA R8, R214, UR6, -R177.reuse ;  /* 0x00000006d6087c23 */ /* 0x100fe200080008b1 */
[----:B------:R-:W-:Y:S01]  /*5af0*/  @!P3 FMUL R167, R167, 0.5 ;  /* 0x3f000000a7a7b820 */ /* 0x000fe20000400000 */
[----:B------:R-:W3:Y:S01]  /*5b00*/  MUFU.EX2 R162, R162 ;  /* 0x000000a200a27308 */ /* 0x000ee20000000800 */
[----:B-1----:R-:W-:Y:S01]  /*5b10*/  @!P5 FMUL R159, R159, R159 ;  /* 0x0000009f9f9fd220 */ /* 0x002fe20000400000 */
[----:B------:R-:W-:Y:S01]  /*5b20*/  FSETP.GEU.AND P5, PT, R170, -126, PT ;  /* 0xc2fc0000aa00780b */ /* 0x000fe20003fae000 */
[----:B------:R-:W-:Y:S01]  /*5b30*/  FFMA R11, R215, UR6, -R177 ;  /* 0x00000006d70b7c23 */ /* 0x000fe200080008b1 */
[----:B------:R-:W-:Y:S01]  /*5b40*/  FMUL R214, R180, UR6 ;  /* 0x00000006b4d67c20 */ /* 0x000fe20008400000 */
[----:B------:R-:W-:Y:S01]  /*5b50*/  FADD R177, R172, R21 ;  /* 0x00000015acb17221 */ /* 0x000fe20000000000 */
[----:B------:R-:W-:Y:S01]  /*5b60*/  FMUL R213, R213, UR6 ;  /* 0x00000006d5d57c20 */ /* 0x000fe20008400000 */
[----:B------:R-:W-:Y:S01]  /*5b70*/  @!P4 FMUL R163, R163, 0.5 ;  /* 0x3f000000a3a3c820 */ /* 0x000fe20000400000 */
[----:B------:R-:W1:Y:S01]  /*5b80*/  MUFU.EX2 R167, R167 ;  /* 0x000000a700a77308 */ /* 0x000e620000000800 */
[----:B--2---:R-:W-:Y:S01]  /*5b90*/  @!P6 FMUL R200, R200, R200 ;  /* 0x000000c8c8c8e220 */ /* 0x004fe20000400000 */
[----:B------:R-:W-:Y:S01]  /*5ba0*/  FSETP.GEU.AND P6, PT, R166, -126, PT ;  /* 0xc2fc0000a600780b */ /* 0x000fe20003fce000 */
[----:B------:R-:W-:Y:S01]  /*5bb0*/  FADD R176, R176, R177 ;  /* 0x000000b1b0b07221 */ /* 0x000fe20000000000 */
[----:B------:R-:W-:Y:S01]  /*5bc0*/  FADD R177, R222, R161 ;  /* 0x000000a1deb17221 */ /* 0x000fe20000000000 */
[----:B------:R-:W-:Y:S01]  /*5bd0*/  FADD R182, R217, R184 ;  /* 0x000000b8d9b67221 */ /* 0x000fe20000000000 */
[----:B------:R-:W-:Y:S01]  /*5be0*/  FADD R203, R165, R154 ;  /* 0x0000009aa5cb7221 */ /* 0x000fe20000000000 */
[----:B------:R-:W-:Y:S01]  /*5bf0*/  @!P5 FMUL R170, R170, 0.5 ;  /* 0x3f000000aaaad820 */ /* 0x000fe20000400000 */
[----:B------:R-:W2:Y:S01]  /*5c00*/  MUFU.EX2 R204, R163 ;  /* 0x000000a300cc7308 */ /* 0x000ea20000000800 */
[----:B---3--:R-:W-:Y:S01]  /*5c10*/  @!P2 FMUL R162, R162, R162 ;  /* 0x000000a2a2a2a220 */ /* 0x008fe20000400000 */
[----:B------:R-:W-:Y:S01]  /*5c20*/  FSETP.GEU.AND P2, PT, R208, -126, PT ;  /* 0xc2fc0000d000780b */ /* 0x000fe20003f4e000 */
[----:B------:R-:W-:Y:S01]  /*5c30*/  FADD R177, R177, R182 ;  /* 0x000000b6b1b17221 */ /* 0x000fe20000000000 */
[----:B------:R-:W-:Y:S01]  /*5c40*/  FADD R182, R13, R20 ;  /* 0x000000140db67221 */ /* 0x000fe20000000000 */
[----:B------:R-:W-:Y:S01]  /*5c50*/  FADD R207, R15, R10 ;  /* 0x0000000a0fcf7221 */ /* 0x000fe20000000000 */
[----:B------:R-:W-:Y:S01]  /*5c60*/  F2FP.F16.F32.PACK_AB R172, R172, R173 ;  /* 0x000000adacac723e */ /* 0x000fe200000000ff */
[----:B------:R-:W-:Y:S01]  /*5c70*/  @!P6 FMUL R166, R166, 0.5 ;  /* 0x3f000000a6a6e820 */ /* 0x000fe20000400000 */
[----:B------:R-:W3:Y:S01]  /*5c80*/  MUFU.EX2 R170, R170 ;  /* 0x000000aa00aa7308 */ /* 0x000ee20000000800 */
[----:B-1----:R-:W-:Y:S01]  /*5c90*/  @!P3 FMUL R167, R167, R167 ;  /* 0x000000a7a7a7b220 */ /* 0x002fe20000400000 */
[----:B------:R-:W-:Y:S01]  /*5ca0*/  FSETP.GEU.AND P3, PT, R178, -126, PT ;  /* 0xc2fc0000b200780b */ /* 0x000fe20003f6e000 */
[----:B------:R-:W-:Y:S01]  /*5cb0*/  FADD R180, R182, R207 ;  /* 0x000000cfb6b47221 */ /* 0x000fe20000000000 */
[----:B------:R-:W-:-:S03]  /*5cc0*/  F2FP.F16.F32.PACK_AB R154, R10, R154 ;  /* 0x0000009a0a9a723e */ /* 0x000fc600000000ff */
        /* <DEDUP_REMOVED lines=9> */
[----:B------:R3:W4:Y:S01]  /*5d60*/  MUFU.EX2 R166, R178 ;  /* 0x000000b200a67308 */ /* 0x0007220000000800 */
[----:B-1----:R-:W-:Y:S01]  /*5d70*/  @!P6 FMUL R163, R163, R163 ;  /* 0x000000a3a3a3e220 */ /* 0x002fe20000400000 */
[----:B------:R-:W-:-:S05]  /*5d80*/  FSETP.GEU.AND P6, PT, R179, -126, PT ;  /* 0xc2fc0000b300780b */ /* 0x000fca0003fce000 */
[----:B------:R-:W-:Y:S01]  /*5d90*/  @!P5 FMUL R171, R171, 0.5 ;  /* 0x3f000000ababd820 */ /* 0x000fe20000400000 */
[----:B------:R1:W5:Y:S01]  /*5da0*/  MUFU.EX2 R175, R174 ;  /* 0x000000ae00af7308 */ /* 0x0003620000000800 */
[----:B--2---:R-:W-:Y:S01]  /*5db0*/  @!P2 FMUL R208, R208, R208 ;  /* 0x000000d0d0d0a220 */ /* 0x004fe20000400000 */
[----:B------:R-:W-:Y:S01]  /*5dc0*/  FSETP.GEU.AND P2, PT, R186, -126, PT ;  /* 0xc2fc0000ba00780b */ /* 0x000fe20003f4e000 */
[----:B---3--:R-:W-:Y:S01]  /*5dd0*/  FADD R178, R220, R164 ;  /* 0x000000a4dcb27221 */ /* 0x008fe20000000000 */
[----:B------:R-:W-:-:S03]  /*5de0*/  F2FP.F16.F32.PACK_AB R164, R188, R164 ;  /* 0x000000a4bca4723e */ /* 0x000fc600000000ff */
[----:B------:R-:W-:Y:S01]  /*5df0*/  @!P6 FMUL R179, R179, 0.5 ;  /* 0x3f000000b3b3e820 */ /* 0x000fe20000400000 */
[----:B------:R-:W2:Y:S01]  /*5e00*/  MUFU.EX2 R171, R171 ;  /* 0x000000ab00ab7308 */ /* 0x000ea20000000800 */
[----:B----4-:R-:W-:Y:S01]  /*5e10*/  @!P3 FMUL R166, R166, R166 ;  /* 0x000000a6a6a6b220 */ /* 0x010fe20000400000 */
[----:B------:R-:W-:Y:S01]  /*5e20*/  FSETP.GEU.AND P3, PT, R187, -126, PT ;  /* 0xc2fc0000bb00780b */ /* 0x000fe20003f6e000 */
[----:B-1----:R-:W-:Y:S01]  /*5e30*/  FADD R174, R169, R152 ;  /* 0x00000098a9ae7221 */ /* 0x002fe20000000000 */
[----:B------:R-:W-:-:S03]  /*5e40*/  F2FP.F16.F32.PACK_AB R152, R193, R152 ;  /* 0x00000098c198723e */ /* 0x000fc600000000ff */
[----:B------:R-:W-:Y:S01]  /*5e50*/  @!P2 FMUL R186, R186, 0.5 ;  /* 0x3f000000babaa820 */ /* 0x000fe20000400000 */
[----:B------:R1:W3:Y:S01]  /*5e60*/  MUFU.EX2 R197, R179 ;  /* 0x000000b300c57308 */ /* 0x0002e20000000800 */
[----:B-----5:R-:W-:Y:S01]  /*5e70*/  @!P4 FMUL R175, R175, R175 ;  /* 0x000000afafafc220 */ /* 0x020fe20000400000 */
[----:B------:R-:W-:-:S05]  /*5e80*/  FSETP.GEU.AND P4, PT, R183, -126, PT ;  /* 0xc2fc0000b700780b */ /* 0x000fca0003f8e000 */
[----:B------:R-:W-:Y:S01]  /*5e90*/  @!P3 FMUL R187, R187, 0.5 ;  /* 0x3f000000bbbbb820 */ /* 0x000fe20000400000 */
[----:B------:R-:W4:Y:S01]  /*5ea0*/  MUFU.EX2 R186, R186 ;  /* 0x000000ba00ba7308 */ /* 0x000f220000000800 */
[----:B--2---:R-:W-:Y:S01]  /*5eb0*/  @!P5 FMUL R171, R171, R171 ;  /* 0x000000abababd220 */ /* 0x004fe20000400000 */
[----:B------:R-:W-:Y:S01]  /*5ec0*/  FSETP.GEU.AND P5, PT, R191, -126, PT ;  /* 0xc2fc0000bf00780b */ /* 0x000fe20003fae000 */
[----:B-1----:R-:W-:Y:S01]  /*5ed0*/  FADD R179, R173, R156 ;  /* 0x0000009cadb37221 */ /* 0x002fe20000000000 */
[----:B------:R-:W-:Y:S02]  /*5ee0*/  F2FP.F16.F32.PACK_AB R173, R170, R163 ;  /* 0x000000a3aaad723e */ /* 0x000fe400000000ff */
[----:B------:R-:W-:Y:S01]  /*5ef0*/  F2FP.F16.F32.PACK_AB R156, R21, R156 ;  /* 0x0000009c159c723e */ /* 0x000fe200000000ff */
[----:B------:R-:W-:Y:S01]  /*5f00*/  @!P4 FMUL R183, R183, 0.5 ;  /* 0x3f000000b7b7c820 */ /* 0x000fe20000400000 */
[----:B------:R-:W1:Y:S01]  /*5f10*/  MUFU.EX2 R187, R187 ;  /* 0x000000bb00bb7308 */ /* 0x000e620000000800 */
[----:B---3--:R-:W-:Y:S01]  /*5f20*/  @!P6 FMUL R197, R197, R197 ;  /* 0x000000c5c5c5e220 */ /* 0x008fe20000400000 */
[----:B------:R-:W-:Y:S01]  /*5f30*/  FSETP.GEU.AND P6, PT, R190, -126, PT ;  /* 0xc2fc0000be00780b */ /* 0x000fe20003fce000 */
[----:B------:R-:W-:Y:S01]  /*5f40*/  FADD R178, R178, R179 ;  /* 0x000000b3b2b27221 */ /* 0x000fe20000000000 */
[----:B------:R-:W-:-:S03]  /*5f50*/  FADD R179, R12, R189 ;  /* 0x000000bd0cb37221 */ /* 0x000fc60000000000 */
[----:B------:R-:W-:Y:S01]  /*5f60*/  @!P5 FMUL R191, R191, 0.5 ;  /* 0x3f000000bfbfd820 */ /* 0x000fe20000400000 */
[----:B------:R2:W3:Y:S01]  /*5f70*/  MUFU.EX2 R212, R183 ;  /* 0x000000b700d47308 */ /* 0x0004e20000000800 */
[----:B----4-:R-:W-:Y:S01]  /*5f80*/  @!P2 FMUL R186, R186, R186 ;  /* 0x000000bababaa220 */ /* 0x010fe20000400000 */
[----:B------:R-:W-:-:S03]  /*5f90*/  FSETP.GEU.AND P2, PT, R195, -126, PT ;  /* 0xc2fc0000c300780b */ /* 0x000fc60003f4e000 */
[----:B------:R-:W-:Y:S01]  /*5fa0*/  FADD R182, R181, R186 ;  /* 0x000000bab5b67221 */ /* 0x000fe20000000000 */
[----:B------:R-:W-:Y:S01]  /*5fb0*/  F2FP.F16.F32.PACK_AB R181, R158, R181 ;  /* 0x000000b59eb5723e */ /* 0x000fe200000000ff */
[----:B------:R-:W-:Y:S01]  /*5fc0*/  @!P6 FMUL R190, R190, 0.5 ;  /* 0x3f000000bebee820 */ /* 0x000fe20000400000 */
[----:B------:R-:W4:Y:S01]  /*5fd0*/  MUFU.EX2 R191, R191 ;  /* 0x000000bf00bf7308 */ /* 0x000f220000000800 */
[----:B-1----:R-:W-:Y:S01]  /*5fe0*/  @!P3 FMUL R187, R187, R187 ;  /* 0x000000bbbbbbb220 */ /* 0x002fe20000400000 */
[----:B------:R-:W-:Y:S01]  /*5ff0*/  FSETP.GEU.AND P3, PT, R198, -126, PT ;  /* 0xc2fc0000c600780b */ /* 0x000fe20003f6e000 */
[----:B--2---:R-:W-:Y:S01]  /*6000*/  FADD R183, R219, R160 ;  /* 0x000000a0dbb77221 */ /* 0x004fe20000000000 */
[----:B------:R-:W-:Y:S01]  /*6010*/  F2FP.F16.F32.PACK_AB R160, R189, R160 ;  /* 0x000000a0bda0723e */ /* 0x000fe200000000ff */
[----:B------:R-:W-:Y:S01]  /*6020*/  FADD R209, R158, R187 ;  /* 0x000000bb9ed17221 */ /* 0x000fe20000000000 */
        /* <DEDUP_REMOVED lines=8> */
[----:B------:R-:W2:Y:S01]  /*60b0*/  MUFU.EX2 R195, R195 ;  /* 0x000000c300c37308 */ /* 0x000ea20000000800 */
[----:B----4-:R-:W-:Y:S01]  /*60c0*/  @!P5 FMUL R191, R191, R191 ;  /* 0x000000bfbfbfd220 */ /* 0x010fe20000400000 */
        /* <DEDUP_REMOVED lines=14> */
[----:B------:R-:W-:Y:S01]  /*61b0*/  FSETP.GEU.AND P2, PT, R206, -126, PT ;  /* 0xc2fc0000ce00780b */ /* 0x000fe20003f4e000 */
[----:B------:R-:W-:Y:S01]  /*61c0*/  FADD R177, R178, R177 ;  /* 0x000000b1b2b17221 */ /* 0x000fe20000000000 */
[----:B------:R-:W-:-:S03]  /*61d0*/  F2FP.F16.F32.PACK_AB R178, R13, R218 ;  /* 0x000000da0db2723e */ /* 0x000fc600000000ff */
[----:B------:R-:W-:Y:S01]  /*61e0*/  @!P6 FMUL R196, R196, 0.5 ;  /* 0x3f000000c4c4e820 */ /* 0x000fe20000400000 */
[----:B------:R-:W2:Y:S01]  /*61f0*/  MUFU.EX2 R201, R201 ;  /* 0x000000c900c97308 */ /* 0x000ea20000000800 */
[----:B---3--:R-:W-:Y:S01]  /*6200*/  @!P3 FMUL R199, R199, R199 ;  /* 0x000000c7c7c7b220 */ /* 0x008fe20000400000 */
[----:B------:R-:W-:-:S05]  /*6210*/  FSETP.GEU.AND P3, PT, R210, -126, PT ;  /* 0xc2fc0000d200780b */ /* 0x000fca0003f6e000 */
[----:B------:R-:W-:Y:S01]  /*6220*/  @!P2 FMUL R206, R206, 0.5 ;  /* 0x3f000000cecea820 */ /* 0x000fe20000400000 */
[----:B------:R-:W3:Y:S01]  /*6230*/  MUFU.EX2 R196, R196 ;  /* 0x000000c400c47308 */ /* 0x000ee20000000800 */
[----:B-1----:R-:W-:Y:S01]  /*6240*/  @!P4 FMUL R194, R194, R194 ;  /* 0x000000c2c2c2c220 */ /* 0x002fe20000400000 */
[----:B------:R-:W-:-:S03]  /*6250*/  FSETP.GEU.AND P4, PT, R202, -126, PT ;  /* 0xc2fc0000ca00780b */ /* 0x000fc60003f8e000 */
[----:B------:R-:W-:Y:S02]  /*6260*/  FADD R207, R159, R194 ;  /* 0x000000c29fcf7221 */ /* 0x000fe40000000000 */
[----:B------:R-:W-:Y:S01]  /*6270*/  @!P3 FMUL R210, R210, 0.5 ;  /* 0x3f000000d2d2b820 */ /* 0x000fe20000400000 */
[----:B------:R-:W1:Y:S01]  /*6280*/  MUFU.EX2 R198, R206 ;  /* 0x000000ce00c67308 */ /* 0x000e620000000800 */
[----:B--2---:R-:W-:Y:S01]  /*6290*/  @!P5 FMUL R201, R201, R201 ;  /* 0x000000c9c9c9d220 */ /* 0x004fe20000400000 */
[----:B------:R-:W-:-:S03]  /*62a0*/  FSETP.GEU.AND P5, PT, R211, -126, PT ;  /* 0xc2fc0000d300780b */ /* 0x000fc60003fae000 */
[----:B------:R-:W-:Y:S01]  /*62b0*/  FADD R234, R170, R201 ;  /* 0x000000c9aaea7221 */ /* 0x000fe20000000000 */
[----:B------:R-:W-:Y:S01]  /*62c0*/  F2FP.F16.F32.PACK_AB R170, R15, R165 ;  /* 0x000000a50faa723e */ /* 0x000fe200000000ff */
[----:B------:R-:W-:Y:S01]  /*62d0*/  @!P4 FMUL R202, R202, 0.5 ;  /* 0x3f000000cacac820 */ /* 0x000fe20000400000 */
[----:B------:R2:W4:Y:S01]  /*62e0*/  MUFU.EX2 R9, R210 ;  /* 0x000000d200097308 */ /* 0x0005220000000800 */
[----:B---3--:R-:W-:Y:S01]  /*62f0*/  @!P6 FMUL R196, R196, R196 ;  /* 0x000000c4c4c4e220 */ /* 0x008fe20000400000 */
[----:B------:R-:W-:Y:S01]  /*6300*/  FSETP.GEU.AND P6, PT, R205, -126, PT ;  /* 0xc2fc0000cd00780b */ /* 0x000fe20003fce000 */
[----:B------:R-:W-:Y:S01]  /*6310*/  FADD R209, R209, R234 ;  /* 0x000000ead1d17221 */ /* 0x000fe20000000000 */
[----:B------:R-:W-:-:S03]  /*6320*/  F2FP.F16.F32.PACK_AB R165, R187, R186 ;  /* 0x000000babba5723e */ /* 0x000fc600000000ff */
[----:B------:R-:W-:Y:S01]  /*6330*/  @!P5 FMUL R211, R211, 0.5 ;  /* 0x3f000000d3d3d820 */ /* 0x000fe20000400000 */
[----:B------:R-:W3:Y:S01]  /*6340*/  MUFU.EX2 R202, R202 ;  /* 0x000000ca00ca7308 */ /* 0x000ee20000000800 */
[----:B-1----:R-:W-:Y:S01]  /*6350*/  @!P2 FMUL R198, R198, R198 ;  /* 0x000000c6c6c6a220 */ /* 0x002fe20000400000 */
[----:B------:R-:W-:Y:S01]  /*6360*/  FSETP.GEU.AND P2, PT, R8, -126, PT ;  /* 0xc2fc00000800780b */ /* 0x000fe20003f4e000 */
[C---:B--2---:R-:W-:Y:S01]  /*6370*/  FADD R210, R168.reuse, R193 ;  /* 0x000000c1a8d27221 */ /* 0x044fe20000000000 */
[----:B------:R-:W-:Y:S01]  /*6380*/  F2FP.F16.F32.PACK_AB R168, R168, R169 ;  /* 0x000000a9a8a8723e */ /* 0x000fe200000000ff */
[----:B------:R-:W-:Y:S01]  /*6390*/  FADD R234, R175, R198 ;  /* 0x000000c6afea7221 */ /* 0x000fe20000000000 */
[----:B------:R-:W-:Y:S01]  /*63a0*/  F2FP.F16.F32.PACK_AB R169, R197, R166 ;  /* 0x000000a6c5a9723e */ /* 0x000fe200000000ff */
[----:B------:R-:W-:Y:S01]  /*63b0*/  @!P6 FMUL R205, R205, 0.5 ;  /* 0x3f000000cdcde820 */ /* 0x000fe20000400000 */
[----:B------:R1:W2:Y:S01]  /*63c0*/  MUFU.EX2 R206, R211 ;  /* 0x000000d300ce7308 */ /* 0x0002a20000000800 */
[----:B----4-:R-:W-:Y:S01]  /*63d0*/  @!P3 FMUL R9, R9, R9 ;  /* 0x000000090909b220 */ /* 0x010fe20000400000 */
[----:B------:R-:W-:Y:S01]  /*63e0*/  FSETP.GEU.AND P3, PT, R11, -126, PT ;  /* 0xc2fc00000b00780b */ /* 0x000fe20003f6e000 */
[----:B------:R-:W-:Y:S01]  /*63f0*/  FADD R179, R179, R210 ;  /* 0x000000d2b3b37221 */ /* 0x000fe20000000000 */
[----:B------:R-:W-:Y:S01]  /*6400*/  FADD R210, R14, R153 ;  /* 0x000000990ed27221 */ /* 0x000fe20000000000 */
[----:B------:R-:W-:Y:S01]  /*6410*/  FADD R236, R166, R9 ;  /* 0x00000009a6ec7221 */ /* 0x000fe20000000000 */
[----:B------:R-:W-:Y:S01]  /*6420*/  F2FP.F16.F32.PACK_AB R166, R192, R161 ;  /* 0x000000a1c0a6723e */ /* 0x000fe200000000ff */
[----:B------:R-:W-:Y:S01]  /*6430*/  @!P2 FMUL R8, R8, 0.5 ;  /* 0x3f0000000808a820 */ /* 0x000fe20000400000 */
[----:B------:R-:W4:Y:S01]  /*6440*/  MUFU.EX2 R205, R205 ;  /* 0x000000cd00cd7308 */ /* 0x000f220000000800 */
[----:B---3--:R-:W-:Y:S01]  /*6450*/  @!P4 FMUL R202, R202, R202 ;  /* 0x000000cacacac220 */ /* 0x008fe20000400000 */
[----:B------:R-:W-:Y:S01]  /*6460*/  FSETP.GEU.AND P4, PT, R213, -126, PT ;  /* 0xc2fc0000d500780b */ /* 0x000fe20003f8e000 */
[----:B-1----:R-:W-:Y:S01]  /*6470*/  FADD R211, R163, R196 ;  /* 0x000000c4a3d37221 */ /* 0x002fe20000000000 */
[----:B------:R-:W-:Y:S01]  /*6480*/  FADD R203, R203, R210 ;  /* 0x000000d2cbcb7221 */ /* 0x000fe20000000000 */
[----:B------:R-:W-:Y:S01]  /*6490*/  FADD R210, R204, R195 ;  /* 0x000000c3ccd27221 */ /* 0x000fe20000000000 */
[----:B------:R-:W-:Y:S01]  /*64a0*/  FADD R207, R207, R236 ;  /* 0x000000eccfcf7221 */ /* 0x000fe20000000000 */
        /* <DEDUP_REMOVED lines=10> */
[----:B----4-:R-:W-:Y:S01]  /*6550*/  @!P6 FMUL R205, R205, R205 ;  /* 0x000000cdcdcde220 */ /* 0x010fe20000400000 */
[----:B------:R-:W-:Y:S01]  /*6560*/  FADD R210, R210, R215 ;  /* 0x000000d7d2d27221 */ /* 0x000fe20000000000 */
[----:B------:R-:W-:Y:S01]  /*6570*/  FADD R211, R211, R234 ;  /* 0x000000ead3d37221 */ /* 0x000fe20000000000 */
[----:B------:R-:W-:Y:S01]  /*6580*/  FADD R234, R162, R199 ;  /* 0x000000c7a2ea7221 */ /* 0x000fe20000000000 */
[----:B------:R-:W-:Y:S01]  /*6590*/  FADD R215, R200, R191 ;  /* 0x000000bfc8d77221 */ /* 0x000fe20000000000 */
[----:B------:R-:W-:Y:S01]  /*65a0*/  FADD R235, R208, R205 ;  /* 0x000000cdd0eb7221 */ /* 0x000fe20000000000 */
[----:B------:R-:W-:Y:S01]  /*65b0*/  @!P5 FMUL R214, R214, 0.5 ;  /* 0x3f000000d6d6d820 */ /* 0x000fe20000400000 */
[----:B------:R-:W3:Y:S01]  /*65c0*/  MUFU.EX2 R213, R213 ;  /* 0x000000d500d57308 */ /* 0x000ee20000000800 */
[----:B-1----:R-:W-:Y:S01]  /*65d0*/  @!P2 FMUL R8, R8, R8 ;  /* 0x000000080808a220 */ /* 0x002fe20000400000 */
[----:B------:R-:W-:Y:S01]  /*65e0*/  FADD R215, R215, R235 ;  /* 0x000000ebd7d77221 */ /* 0x000fe20000000000 */
[----:B------:R-:W-:Y:S01]  /*65f0*/  FADD R176, R176, R179 ;  /* 0x000000b3b0b07221 */ /* 0x000fe20000000000 */
[----:B------:R-:W-:Y:S01]  /*6600*/  FADD R203, R203, R180 ;  /* 0x000000b4cbcb7221 */ /* 0x000fe20000000000 */
[----:B------:R-:W-:Y:S01]  /*6610*/  FADD R237, R171, R8 ;  /* 0x00000008abed7221 */ /* 0x000fe20000000000 */
[----:B------:R-:W-:Y:S01]  /*6620*/  FADD R182, R182, R207 ;  /* 0x000000cfb6b67221 */ /* 0x000fe20000000000 */
[----:B------:R-:W-:Y:S01]  /*6630*/  FADD R209, R209, R210 ;  /* 0x000000d2d1d17221 */ /* 0x000fe20000000000 */
[----:B------:R-:W1:Y:S01]  /*6640*/  MUFU.EX2 R214, R214 ;  /* 0x000000d600d67308 */ /* 0x000e620000000800 */
[----:B--2---:R-:W-:Y:S01]  /*6650*/  @!P3 FMUL R11, R11, R11 ;  /* 0x0000000b0b0bb220 */ /* 0x004fe20000400000 */
[----:B------:R-:W-:Y:S01]  /*6660*/  FADD R234, R234, R237 ;  /* 0x000000edeaea7221 */ /* 0x000fe20000000000 */
[----:B------:R-:W-:Y:S01]  /*6670*/  FADD R176, R176, R203 ;  /* 0x000000cbb0b07221 */ /* 0x000fe20000000000 */
[----:B------:R-:W-:Y:S01]  /*6680*/  MOV R203, UR45 ;  /* 0x0000002d00cb7c02 */ /* 0x000fe20008000f00 */
[----:B------:R-:W-:Y:S01]  /*6690*/  FADD R223, R212, R11 ;  /* 0x0000000bd4df7221 */ /* 0x000fe20000000000 */
[----:B------:R-:W-:Y:S01]  /*66a0*/  FADD R211, R211, R234 ;  /* 0x000000ead3d37221 */ /* 0x000fe20000000000 */
[----:B------:R-:W-:Y:S01]  /*66b0*/  FADD R177, R177, R176 ;  /* 0x000000b0b1b17221 */ /* 0x000fe20000000000 */
[----:B------:R-:W-:Y:S01]  /*66c0*/  SHF.L.U32 R203, R203, 0x1f, RZ ;  /* 0x0000001fcbcb7819 */ /* 0x000fe200000006ff */
[----:B------:R-:W-:Y:S01]  /*66d0*/  FADD R236, R236, R223 ;  /* 0x000000dfecec7221 */ /* 0x000fe20000000000 */
[----:B------:R-:W-:Y:S01]  /*66e0*/  FADD R182, R182, R211 ;  /* 0x000000d3b6b67221 */ /* 0x000fe20000000000 */
[----:B---3--:R-:W-:Y:S01]  /*66f0*/  @!P4 FMUL R213, R213, R213 ;  /* 0x000000d5d5d5c220 */ /* 0x008fe20000400000 */
[----:B------:R2:W3:Y:S01]  /*6700*/  SYNCS.PHASECHK.TRANS64.TRYWAIT P2, [UR10+0x64400], R203 ;  /* 0x064400cbff0075a7 */ /* 0x0004e2000804014a */
[----:B------:R-:W-:Y:S01]  /*6710*/  FADD R236, R215, R236 ;  /* 0x000000ecd7ec7221 */ /* 0x000fe20000000000 */
[----:B------:R-:W-:Y:S01]  /*6720*/  F2FP.F16.F32.PACK_AB R180, R157, R220 ;  /* 0x000000dc9db4723e */ /* 0x000fe200000000ff */
[-C--:B------:R-:W-:Y:S01]  /*6730*/  FMUL R26, R26, R213.reuse ;  /* 0x000000d51a1a7220 */ /* 0x080fe20000400000 */
[----:B------:R-:W-:Y:S01]  /*6740*/  F2FP.F16.F32.PACK_AB R179, R167, R162 ;  /* 0x000000a2a7b3723e */ /* 0x000fe200000000ff */
[----:B------:R-:W-:Y:S01]  /*6750*/  FADD R209, R209, R236 ;  /* 0x000000ecd1d17221 */ /* 0x000fe20000000000 */
[----:B-1----:R-:W-:Y:S01]  /*6760*/  @!P5 FMUL R214, R214, R214 ;  /* 0x000000d6d6d6d220 */ /* 0x002fe20000400000 */
[-C--:B------:R-:W-:Y:S01]  /*6770*/  FMUL R27, R27, R213.reuse ;  /* 0x000000d51b1b7220 */ /* 0x080fe20000400000 */
[----:B------:R-:W-:Y:S01]  /*6780*/  FMUL R30, R30, R213 ;  /* 0x000000d51e1e7220 */ /* 0x000fe20000400000 */
[----:B------:R-:W-:Y:S01]  /*6790*/  FADD R182, R182, R209 ;  /* 0x000000d1b6b67221 */ /* 0x000fe20000000000 */
[----:B------:R-:W-:Y:S01]  /*67a0*/  FFMA R5, R214, R5, R177 ;  /* 0x00000005d6057223 */ /* 0x000fe200000000b1 */
[----:B------:R-:W-:Y:S01]  /*67b0*/  F2FP.F16.F32.PACK_AB R177, R204, R159 ;  /* 0x0000009fccb1723e */ /* 0x000fe200000000ff */
[----:B------:R-:W-:Y:S01]  /*67c0*/  FMUL R24, R24, R214 ;  /* 0x000000d618187220 */ /* 0x000fe20000400000 */
[----:B------:R-:W-:Y:S01]  /*67d0*/  FFMA R4, R213, R4, R182 ;  /* 0x00000004d5047223 */ /* 0x000fe200000000b6 */
[-C--:B------:R-:W-:Y:S01]  /*67e0*/  FMUL R25, R25, R214.reuse ;  /* 0x000000d619197220 */ /* 0x080fe20000400000 */
        /* <DEDUP_REMOVED lines=61> */
[----:B------:R-:W-:Y:S01]  /*6bc0*/  FMUL R149, R149, R214 ;  /* 0x000000d695957220 */ /* 0x000fe20000400000 */
[----:B------:R-:W-:Y:S01]  /*6bd0*/  F2FP.F16.F32.PACK_AB R182, R221, R222 ;  /* 0x000000deddb6723e */ /* 0x000fe200000000ff */
        /* <DEDUP_REMOVED lines=61> */
[----:B------:R-:W-:-:S02]  /*6fb0*/  F2FP.F16.F32.PACK_AB R176, R12, R219 ;  /* 0x000000db0cb0723e */ /* 0x000fc400000000ff */
[----:B------:R-:W-:Y:S02]  /*6fc0*/  F2FP.F16.F32.PACK_AB R175, R208, R175 ;  /* 0x000000afd0af723e */ /* 0x000fe400000000ff */
[----:B------:R-:W-:Y:S02]  /*6fd0*/  F2FP.F16.F32.PACK_AB R171, R212, R171 ;  /* 0x000000abd4ab723e */ /* 0x000fe400000000ff */
[----:B------:R-:W-:Y:S02]  /*6fe0*/  F2FP.F16.F32.PACK_AB R167, R191, R190 ;  /* 0x000000bebfa7723e */ /* 0x000fe400000000ff */
[----:B------:R-:W-:Y:S02]  /*6ff0*/  F2FP.F16.F32.PACK_AB R161, R195, R194 ;  /* 0x000000c2c3a1723e */ /* 0x000fe400000000ff */
[----:B------:R-:W-:Y:S02]  /*7000*/  F2FP.F16.F32.PACK_AB R162, R20, R185 ;  /* 0x000000b914a2723e */ /* 0x000fe400000000ff */
[----:B------:R-:W-:-:S02]  /*7010*/  F2FP.F16.F32.PACK_AB R163, R202, R199 ;  /* 0x000000c7caa3723e */ /* 0x000fc400000000ff */
[----:B------:R-:W-:Y:S02]  /*7020*/  F2FP.F16.F32.PACK_AB R157, R201, R196 ;  /* 0x000000c4c99d723e */ /* 0x000fe400000000ff */
[----:B------:R-:W-:Y:S02]  /*7030*/  F2FP.F16.F32.PACK_AB R159, R205, R198 ;  /* 0x000000c6cd9f723e */ /* 0x000fe400000000ff */
[----:B------:R-:W-:Y:S01]  /*7040*/  F2FP.F16.F32.PACK_AB R153, R206, R9 ;  /* 0x00000009ce99723e */ /* 0x000fe200000000ff */
[----:B--23--:R-:W-:Y:S06]  /*7050*/  @!P0 BRA `(.L_x_29) ;  /* 0x0000000000048947 */ /* 0x00cfec0003800000 */
[----:B------:R-:W-:Y:S01]  /*7060*/  BPT.TRAP 0x1 ;  /* 0x000000040000795c */ /* 0x000fe20000300000 */
.L_x_29:
[----:B------:R-:W-:Y:S05]  /*7070*/  @P2 BRA `(.L_x_30) ;  /* 0x0000000000082947 */ /* 0x000fea0003800000 */
[----:B------:R-:W1:Y:S02]  /*7080*/  SYNCS.PHASECHK.TRANS64.TRYWAIT P2, [UR10+0x64400], R203 ;  /* 0x064400cbff0075a7 */ /* 0x000e64000804014a */
[----:B-1----:R-:W-:Y:S05]  /*7090*/  @!P2 BRA `(.L_x_31) ;  /* 0x000000540054a947 */ /* 0x002fea0003800000 */
.L_x_30:
[----:B------:R-:W-:Y:S01]  /*70a0*/  ULEA UR10, UR7, UR39, 0xc ;  /* 0x00000027070a7291 */ /* 0x000fe2000f8e603f */
[----:B------:R-:W-:Y:S01]  /*70b0*/  WARPGROUP.ARRIVE ;  /* 0x00000000000079c5 */ /* 0x000fe20000000000 */
[----:B------:R-:W-:Y:S01]  /*70c0*/  UMOV UR11, 0x40000040 ;  /* 0x40000040000b7882 */ /* 0x000fe20000000000 */
[----:B------:R-:W-:Y:S01]  /*70d0*/  UMOV UR15, 0x40000040 ;  /* 0x40000040000f7882 */ /* 0x000fe20000000000 */
[----:B------:R-:W-:Y:S01]  /*70e0*/  UIADD3 UR14, UR10, 0x80, URZ ;  /* 0x000000800a0e7890 */ /* 0x000fe2000fffe03f */
[----:B------:R-:W-:-:S04]  /*70f0*/  F2FP.F16.F32.PACK_AB R155, R11, R8 ;  /* 0x000000080b9b723e */ /* 0x000fc800000000ff */
[----:B------:R-:W-:Y:S01]  /*7100*/  HGMMA.64x256x16.F32 R24, R180, gdesc[UR8].tnspB, R24, gsb0 ;  /* 0x43e00008b4187df0 */ /* 0x000fe20008000818 */
        /* <DEDUP_REMOVED lines=43> */
.L_x_32:
[----:B------:R-:W-:-:S04]  /*73c0*/  ULEA UR10, UR5, UR4, 0x3 ;  /* 0x00000004050a7291 */ /* 0x000fc8000f8e183f */
[----:B------:R-:W-:-:S04]  /*73d0*/  UIADD3 UR10, UR10, 0x64428, URZ ;  /* 0x000644280a0a7890 */ /* 0x000fc8000fffe03f */
[----:B------:R-:W-:-:S09]  /*73e0*/  UPRMT UR10, URZ, 0x654, UR10 ;  /* 0x000006543f0a7896 */ /* 0x000fd2000800000a */
[----:B------:R-:W-:Y:S01]  /*73f0*/  SYNCS.ARRIVE.TRANS64.RED.A1T0 RZ, [UR10], RZ ;  /* 0x000000ffffff79a7 */ /* 0x000fe2000810040a */
[----:B------:R-:W-:Y:S05]  /*7400*/  @P1 BRA `(.L_x_33) ;  /* 0x0000000000041947 */ /* 0x000fea0003800000 */
[----:B------:R-:W-:Y:S01]  /*7410*/  BPT.TRAP 0x1 ;  /* 0x000000040000795c */ /* 0x000fe20000300000 */
.L_x_33:
[----:B------:R-:W-:-:S04]  /*7420*/  UIADD3 UR5, UR5, 0x1, URZ ;  /* 0x0000000105057890 */ /* 0x000fc8000fffe03f */
[----:B------:R-:W-:-:S04]  /*7430*/  UISETP.NE.AND UP0, UPT, UR5, 0x5, UPT ;  /* 0x000000050500788c */ /* 0x000fc8000bf05270 */
[----:B------:R-:W-:Y:S01]  /*7440*/  USEL UR10, UR5, URZ, UP0 ;  /* 0x0000003f050a7287 */ /* 0x000fe20008000000 */
[----:B------:R-:W-:Y:S11]  /*7450*/  @!P0 BRA `(.L_x_34) ;  /* 0x0000000000048947 */ /* 0x000ff60003800000 */
[----:B------:R-:W-:Y:S01]  /*7460*/  BPT.TRAP 0x1 ;  /* 0x000000040000795c */ /* 0x000fe20000300000 */
.L_x_34:
[----:B------:R-:W-:-:S04]  /*7470*/  ULEA UR5, UR10, UR4, 0x3 ;  /* 0x000000040a057291 */ /* 0x000fc8000f8e183f */
[----:B------:R-:W-:-:S04]  /*7480*/  UIADD3 UR5, UR5, 0x64428, URZ ;  /* 0x0006442805057890 */ /* 0x000fc8000fffe03f */
[----:B------:R-:W-:-:S09]  /*7490*/  UPRMT UR5, URZ, 0x654, UR5 ;  /* 0x000006543f057896 */ /* 0x000fd20008000005 */
[----:B------:R-:W-:Y:S01]  /*74a0*/  SYNCS.ARRIVE.TRANS64.RED.A1T0 RZ, [UR5], RZ ;  /* 0x000000ffffff79a7 */ /* 0x000fe20008100405 */
[----:B------:R-:W-:Y:S05]  /*74b0*/  @P1 BRA `(.L_x_35) ;  /* 0x0000000000041947 */ /* 0x000fea0003800000 */
[----:B------:R-:W-:Y:S01]  /*74c0*/  BPT.TRAP 0x1 ;  /* 0x000000040000795c */ /* 0x000fe20000300000 */
.L_x_35:
[----:B------:R-:W-:Y:S01]  /*74d0*/  UISETP.GT.AND UP2, UPT, UR38, 0x2, UPT ;  /* 0x000000022600788c */ /* 0x000fe2000bf44270 */
[----:B------:R-:W-:Y:S01]  /*74e0*/  MOV R9, R0 ;  /* 0x0000000000097202 */ /* 0x000fe20000000f00 */
[----:B------:R-:W-:Y:S01]  /*74f0*/  UIADD3 UR36, UR7, 0x1, URZ ;  /* 0x0000000107247890 */ /* 0x000fe2000fffe03f */
[----:B------:R-:W-:Y:S01]  /*7500*/  MOV R11, R3 ;  /* 0x00000003000b7202 */ /* 0x000fe20000000f00 */
[----:B------:R-:W-:Y:S02]  /*7510*/  UIADD3 UR5, UR10, 0x1, URZ ;  /* 0x000000010a057890 */ /* 0x000fe4000fffe03f */
[----:B------:R-:W-:Y:S01]  /*7520*/  PLOP3.LUT P2, PT, PT, PT, UP2, 0x80, 0x0 ;  /* 0x000000000000781c */ /* 0x000fe20003f4f028 */
[----:B------:R-:W-:Y:S02]  /*7530*/  UISETP.NE.AND UP1, UPT, UR36, 0x5, UPT ;  /* 0x000000052400788c */ /* 0x000fe4000bf25270 */
[----:B------:R-:W-:Y:S02]  /*7540*/  UIADD3 UR7, UR38, -0x1, URZ ;  /* 0xffffffff26077890 */ /* 0x000fe4000fffe03f */
[----:B------:R-:W-:-:S02]  /*7550*/  UISETP.NE.AND UP0, UPT, UR5, 0x5, UPT ;  /* 0x000000050500788c */ /* 0x000fc4000bf05270 */
[----:B------:R-:W-:Y:S02]  /*7560*/  USEL UR10, URZ, 0x1, UP1 ;  /* 0x000000013f0a7887 */ /* 0x000fe40008800000 */
[----:B------:R-:W-:Y:S02]  /*7570*/  USEL UR5, UR5, URZ, UP0 ;  /* 0x0000003f05057287 */ /* 0x000fe40008000000 */
[----:B------:R-:W-:Y:S02]  /*7580*/  USEL UR36, UR36, URZ, UP1 ;  /* 0x0000003f24247287 */ /* 0x000fe40008800000 */
[----:B------:R-:W-:Y:S01]  /*7590*/  ULOP3.LUT UR45, UR45, UR10, URZ, 0x3c, !UPT ;  /* 0x0000000a2d2d7292 */ /* 0x000fe2000f8e3c3f */
[----:B------:R-:W-:Y:S01]  /*75a0*/  UMOV UR38, UR7 ;  /* 0x0000000700267c82 */ /* 0x000fe20008000000 */
[----:B------:R-:W-:Y:S10]  /*75b0*/  @P2 BRA `(.L_x_36) ;  /* 0xffffffc800e82947 */ /* 0x000ff4000383ffff */
.L_x_25:
[----:B------:R-:W-:-:S13]  /*75c0*/  R2UR UR6, R16 ;  /* 0x00000000100672ca */ /* 0x000fda00000e0000 */
[----:B------:R-:W-:-:S04]  /*75d0*/  ULOP3.LUT UR6, UR6, 0x1, URZ, 0xfc, !UPT ;  /* 0x0000000106067892 */ /* 0x000fc8000f8efc3f */
[----:B------:R-:W-:-:S06]  /*75e0*/  UISETP.NE.AND UP0, UPT, UR6, 0x3, UPT ;  /* 0x000000030600788c */ /* 0x000fcc000bf05270 */
[----:B------:R-:W-:-:S13]  /*75f0*/  PLOP3.LUT P2, PT, PT, PT, UP0, 0x80, 0x0 ;  /* 0x000000000000781c */ /* 0x000fda0003f4f008 */
[----:B------:R-:W-:Y:S05]  /*7600*/  @!P2 BRA `(.L_x_37) ;  /* 0x000000000004a947 */ /* 0x000fea0003800000 */
[----:B------:R-:W-:Y:S01]  /*7610*/  BPT.TRAP 0x1 ;  /* 0x000000040000795c */ /* 0x000fe20000300000 */
.L_x_37:
[----:B------:R-:W-:Y:S01]  /*7620*/  R2UR UR7, R16 ;  /* 0x00000000100772ca */ /* 0x000fe200000e0000 */
[----:B------:R-:W-:-:S04]  /*7630*/  ULEA UR6, UR46, UR4, 0x3 ;  /* 0x000000042e067291 */ /* 0x000fc8000f8e183f */
[----:B------:R-:W-:-:S04]  /*7640*/  UIADD3 UR6, UR6, 0x64460, URZ ;  /* 0x0006446006067890 */ /* 0x000fc8000fffe03f */
[----:B------:R-:W-:-:S04]  /*7650*/  UPRMT UR6, URZ, 0x654, UR6 ;  /* 0x000006543f067896 */ /* 0x000fc80008000006 */
[----:B------:R-:W-:-:S05]  /*7660*/  UISETP.GT.U32.AND UP0, UPT, UR7, 0x1, UPT ;  /* 0x000000010700788c */ /* 0x000fca000bf04070 */
[----:B------:R-:W-:Y:S01]  /*7670*/  SYNCS.ARRIVE.TRANS64.RED.A1T0 RZ, [UR6], RZ ;  /* 0x000000ffffff79a7 */ /* 0x000fe20008100406 */
[----:B------:R-:W-:-:S13]  /*7680*/  PLOP3.LUT P2, PT, PT, PT, UP0, 0x80, 0x0 ;  /* 0x000000000000781c */ /* 0x000fda0003f4f008 */
[----:B------:R-:W-:Y:S05]  /*7690*/  @P2 BRA `(.L_x_38) ;  /* 0x0000000000042947 */ /* 0x000fea0003800000 */
[----:B------:R-:W-:Y:S01]  /*76a0*/  BPT.TRAP 0x1 ;  /* 0x000000040000795c */ /* 0x000fe20000300000 */
.L_x_38:
[----:B------:R-:W-:Y:S05]  /*76b0*/  @!P0 BRA `(.L_x_39) ;  /* 0x0000000000048947 */ /* 0x000fea0003800000 */
[----:B------:R-:W-:Y:S01]  /*76c0*/  BPT.TRAP 0x1 ;  /* 0x000000040000795c */ /* 0x000fe20000300000 */
.L_x_39:
[----:B------:R-:W-:-:S04]  /*76d0*/  ULEA UR4, UR5, UR4, 0x3 ;  /* 0x0000000405047291 */ /* 0x000fc8000f8e183f */
[----:B------:R-:W-:-:S04]  /*76e0*/  UIADD3 UR4, UR4, 0x64428, URZ ;  /* 0x0006442804047890 */ /* 0x000fc8000fffe03f */
[----:B------:R-:W-:-:S09]  /*76f0*/  UPRMT UR4, URZ, 0x654, UR4 ;  /* 0x000006543f047896 */ /* 0x000fd20008000004 */
[----:B------:R-:W-:Y:S01]  /*7700*/  SYNCS.ARRIVE.TRANS64.RED.A1T0 RZ, [UR4], RZ ;  /* 0x000000ffffff79a7 */ /* 0x000fe20008100404 */
[----:B------:R-:W-:Y:S05]  /*7710*/  @P1 BRA `(.L_x_40) ;  /* 0x0000000000041947 */ /* 0x000fea0003800000 */
[----:B------:R-:W-:Y:S01]  /*7720*/  BPT.TRAP 0x1 ;  /* 0x000000040000795c */ /* 0x000fe20000300000 */
.L_x_40:
[----:B------:R-:W1:Y:S01]  /*7730*/  SHFL.BFLY PT, R6, R5, 0x1, 0x1f ;  /* 0x0c201f0005067f89 */ /* 0x000e6200000e0000 */
[----:B------:R-:W-:Y:S01]  /*7740*/  BSSY B0, `(.L_x_41) ;  /* 0x0000023000007945 */ /* 0x000fe20003800000 */
[----:B------:R-:W-:Y:S02]  /*7750*/  MOV R12, 0x3f800000 ;  /* 0x3f800000000c7802 */ /* 0x000fe40000000f00 */
[----:B------:R-:W2:Y:S01]  /*7760*/  SHFL.BFLY PT, R7, R4, 0x1, 0x1f ;  /* 0x0c201f0004077f89 */ /* 0x000ea200000e0000 */
[----:B-1----:R-:W-:Y:S01]  /*7770*/  FADD R10, R6, R5 ;  /* 0x00000005060a7221 */ /* 0x002fe20000000000 */
[----:B------:R-:W-:Y:S01]  /*7780*/  MOV R6, 0x7f800000 ;  /* 0x7f80000000067802 */ /* 0x000fe20000000f00 */
[----:B--2---:R-:W-:-:S03]  /*7790*/  FADD R20, R7, R4 ;  /* 0x0000000407147221 */ /* 0x004fc60000000000 */
[----:B------:R-:W1:Y:S01]  /*77a0*/  SHFL.BFLY PT, R9, R10, 0x2, 0x1f ;  /* 0x0c401f000a097f89 */ /* 0x000e6200000e0000 */
[----:B------:R-:W-:-:S03]  /*77b0*/  MOV R7, 0x7f800000 ;  /* 0x7f80000000077802 */ /* 0x000fc60000000f00 */
[----:B------:R-:W2:Y:S01]  /*77c0*/  SHFL.BFLY PT, R21, R20, 0x2, 0x1f ;  /* 0x0c401f0014157f89 */ /* 0x000ea200000e0000 */
[C---:B-1----:R-:W-:Y:S01]  /*77d0*/  FSETP.NE.AND P0, PT, R10.reuse, -R9, PT ;  /* 0x800000090a00720b */ /* 0x042fe20003f05000 */
[----:B------:R-:W-:Y:S01]  /*77e0*/  FADD R11, R10, R9 ;  /* 0x000000090a0b7221 */ /* 0x000fe20000000000 */
[----:B------:R-:W-:Y:S01]  /*77f0*/  MOV R9, 0x3f800000 ;  /* 0x3f80000000097802 */ /* 0x000fe20000000f00 */
[----:B--2---:R-:W-:-:S10]  /*7800*/  FADD R8, R20, R21 ;  /* 0x0000001514087221 */ /* 0x004fd40000000000 */
[----:B------:R-:W-:Y:S05]  /*7810*/  @!P0 BRA `(.L_x_42) ;  /* 0x0000000000548947 */ /* 0x000fea0003800000 */
[----:B------:R-:W-:Y:S01]  /*7820*/  IADD3 R4, R11, 0x1800000, RZ ;  /* 0x018000000b047810 */ /* 0x000fe20007ffe0ff */
[----:B------:R-:W-:Y:S03]  /*7830*/  BSSY B1, `(.L_x_43) ;  /* 0x000000c000017945 */ /* 0x000fe60003800000 */
[----:B------:R-:W-:-:S04]  /*7840*/  LOP3.LUT R4, R4, 0x7f800000, RZ, 0xc0, !PT ;  /* 0x7f80000004047812 */ /* 0x000fc800078ec0ff */
[----:B------:R-:W-:-:S13]  /*7850*/  ISETP.GT.U32.AND P0, PT, R4, 0x1ffffff, PT ;  /* 0x01ffffff0400780c */ /* 0x000fda0003f04070 */
[----:B------:R-:W-:Y:S05]  /*7860*/  @P0 BRA `(.L_x_44) ;  /* 0x0000000000100947 */ /* 0x000fea0003800000 */
[----:B------:R-:W-:Y:S02]  /*7870*/  MOV R5, R11 ;  /* 0x0000000b00057202 */ /* 0x000fe40000000f00 */
[----:B------:R-:W-:-:S07]  /*7880*/  MOV R10, 0x78a0 ;  /* 0x000078a0000a7802 */ /* 0x000fce0000000f00 */
[----:B------:R-:W-:Y:S05]  /*7890*/  CALL.REL.NOINC `($__internal_0_$__cuda_sm20_rcp_rn_f32_slowpath) ;  /* 0x0000005000647944 */ /* 0x000fea0003c00000 */
[----:B------:R-:W-:Y:S05]  /*78a0*/  BRA `(.L_x_45) ;  /* 0x0000000000107947 */ /* 0x000fea0003800000 */
.L_x_44:
[----:B------:R-:W1:Y:S02]  /*78b0*/  MUFU.RCP R12, R11 ;  /* 0x0000000b000c7308 */ /* 0x000e640000001000 */
[----:B-1----:R-:W-:-:S04]  /*78c0*/  FFMA R4, R11, R12, -1 ;  /* 0xbf8000000b047423 */ /* 0x002fc8000000000c */
[----:B------:R-:W-:-:S04]  /*78d0*/  FADD.FTZ R5, -R4, -RZ ;  /* 0x800000ff04057221 */ /* 0x000fc80000010100 */
[----:B------:R-:W-:-:S07]  /*78e0*/  FFMA R12, R12, R5, R12 ;  /* 0x000000050c0c7223 */ /* 0x000fce000000000c */
.L_x_45:
[----:B------:R-:W-:Y:S05]  /*78f0*/  BSYNC B1 ;  /* 0x0000000000017941 */ /* 0x000fea0003800000 */
.L_x_43:
[----:B------:R-:W-:Y:S01]  /*7900*/  FSETP.GEU.AND P0, PT, |R11|, 1.175494350822287508e-38, PT ;  /* 0x008000000b00780b */ /* 0x000fe20003f0e200 */
[----:B------:R-:W-:-:S12]  /*7910*/  ULDC UR4, c[0x0][0x600] ;  /* 0x0001800000047ab9 */ /* 0x000fd80000000800 */
[----:B------:R-:W-:-:S04]  /*7920*/  @!P0 FMUL R11, R11, 16777216 ;  /* 0x4b8000000b0b8820 */ /* 0x000fc80000400000 */
[----:B------:R-:W1:Y:S02]  /*7930*/  MUFU.LG2 R4, R11 ;  /* 0x0000000b00047308 */ /* 0x000e640000000c00 */
[----:B-1----:R-:W-:-:S04]  /*7940*/  @!P0 FADD R4, R4, -24 ;  /* 0xc1c0000004048421 */ /* 0x002fc80000000000 */
[----:B------:R-:W-:-:S04]  /*7950*/  FMUL R7, R4, 0.69314718246459960938 ;  /* 0x3f31721804077820 */ /* 0x000fc80000400000 */
[----:B------:R-:W-:-:S07]  /*7960*/  FFMA R7, R0, UR4, R7 ;  /* 0x0000000400077c23 */ /* 0x000fce0008000007 */
.L_x_42:
[----:B------:R-:W-:Y:S05]  /*7970*/  BSYNC B0 ;  /* 0x0000000000007941 */ /* 0x000fea0003800000 */
.L_x_41:
[----:B------:R-:W-:Y:S01]  /*7980*/  FSETP.NE.AND P0, PT, R20, -R21, PT ;  /* 0x800000151400720b */ /* 0x000fe20003f05000 */
[----:B------:R-:W-:Y:S01]  /*7990*/  ULDC UR4, c[0x0][0x608] ;  /* 0x0001820000047ab9 */ /* 0x000fe20000000800 */
[----:B------:R-:W-:Y:S01]  /*79a0*/  BSSY B0, `(.L_x_46) ;  /* 0x0000059000007945 */ /* 0x000fe20003800000 */
[----:B------:R-:W-:-:S04]  /*79b0*/  FMUL R12, R12, UR4 ;  /* 0x000000040c0c7c20 */ /* 0x000fc80008400000 */
        /* <DEDUP_REMOVED lines=64> */
[----:B------:R-:W-:Y:S06]  /*7dc0*/  @!P0 BRA `(.L_x_47) ;  /* 0x0000000000588947 */ /* 0x000fec0003800000 */
        /* <DEDUP_REMOVED lines=8> */
[----:B------:R-:W-:Y:S01]  /*7e50*/  MOV R9, R12 ;  /* 0x0000000c00097202 */ /* 0x000fe20000000f00 */
[----:B------:R-:W-:Y:S06]  /*7e60*/  BRA `(.L_x_50) ;  /* 0x0000000000107947 */ /* 0x000fec0003800000 */
.L_x_49:
[----:B------:R-:W1:Y:S02]  /*7e70*/  MUFU.RCP R9, R8 ;  /* 0x0000000800097308 */ /* 0x000e640000001000 */
[----:B-1----:R-:W-:-:S04]  /*7e80*/  FFMA R0, R8, R9, -1 ;  /* 0xbf80000008007423 */ /* 0x002fc80000000009 */
[----:B------:R-:W-:-:S04]  /*7e90*/  FADD.FTZ R0, -R0, -RZ ;  /* 0x800000ff00007221 */ /* 0x000fc80000010100 */
[----:B------:R-:W-:-:S07]  /*7ea0*/  FFMA R9, R9, R0, R9 ;  /* 0x0000000009097223 */ /* 0x000fce0000000009 */
.L_x_50:
[----:B------:R-:W-:Y:S05]  /*7eb0*/  BSYNC B1 ;  /* 0x0000000000017941 */ /* 0x000fea0003800000 */
.L_x_48:
[----:B------:R-:W-:Y:S01]  /*7ec0*/  FSETP.GEU.AND P0, PT, |R8|, 1.175494350822287508e-38, PT ;  /* 0x008000000800780b */ /* 0x000fe20003f0e200 */
[----:B------:R-:W-:-:S12]  /*7ed0*/  ULDC UR4, c[0x0][0x600] ;  /* 0x0001800000047ab9 */ /* 0x000fd80000000800 */
[----:B------:R-:W-:-:S04]  /*7ee0*/  @!P0 FMUL R8, R8, 16777216 ;  /* 0x4b80000008088820 */ /* 0x000fc80000400000 */
[----:B------:R-:W1:Y:S02]  /*7ef0*/  MUFU.LG2 R0, R8 ;  /* 0x0000000800007308 */ /* 0x000e640000000c00 */
[----:B-1----:R-:W-:-:S04]  /*7f00*/  @!P0 FADD R0, R0, -24 ;  /* 0xc1c0000000008421 */ /* 0x002fc80000000000 */
[----:B------:R-:W-:-:S04]  /*7f10*/  FMUL R0, R0, 0.69314718246459960938 ;  /* 0x3f31721800007820 */ /* 0x000fc80000400000 */
[----:B------:R-:W-:-:S07]  /*7f20*/  FFMA R6, R3, UR4, R0 ;  /* 0x0000000403067c23 */ /* 0x000fce0008000000 */
.L_x_47:
[----:B------:R-:W-:Y:S05]  /*7f30*/  BSYNC B0 ;  /* 0x0000000000007941 */ /* 0x000fea0003800000 */
.L_x_46:
[----:B------:R-:W1:Y:S01]  /*7f40*/  S2UR UR5, SR_CgaCtaId ;  /* 0x00000000000579c3 */ /* 0x000e620000008800 */
[----:B------:R-:W-:Y:S01]  /*7f50*/  R2UR UR6, R19 ;  /* 0x00000000130672ca */ /* 0x000fe200000e0000 */
[----:B------:R-:W-:Y:S01]  /*7f60*/  UMOV UR4, 0x400 ;  /* 0x0000040000047882 */ /* 0x000fe20000000000 */
[----:B------:R-:W-:Y:S01]  /*7f70*/  R2UR UR7, R216 ;  /* 0x00000000d80772ca */ /* 0x000fe200000e0000 */
[----:B------:R-:W-:Y:S01]  /*7f80*/  USHF.L.U32 UR42, UR61, 0x6, URZ ;  /* 0x000000063d2a7899 */ /* 0x000fe2000800063f */
[----:B------:R-:W-:Y:S02]  /*7f90*/  R2UR UR8, R23 ;  /* 0x00000000170872ca */ /* 0x000fe400000e0000 */
[----:B------:R-:W-:-:S07]  /*7fa0*/  LOP3.LUT P0, RZ, R2, 0x3, RZ, 0xc0, !PT ;  /* 0x0000000302ff7812 */ /* 0x000fce000780c0ff */
[----:B------:R-:W-:Y:S02]  /*7fb0*/  UISETP.NE.AND UP0, UPT, UR6, 0x1, UPT ;  /* 0x000000010600788c */ /* 0x000fe4000bf05270 */
[----:B------:R-:W-:Y:S01]  /*7fc0*/  MOV R0, UR7 ;  /* 0x0000000700007c02 */ /* 0x000fe20008000f00 */
[----:B------:R-:W-:-:S03]  /*7fd0*/  UISETP.NE.AND UP1, UPT, UR6, 0x2, UPT ;  /* 0x000000020600788c */ /* 0x000fc6000bf25270 */
[----:B------:R-:W-:Y:S01]  /*7fe0*/  SHF.L.U32 R0, R0, 0x1f, RZ ;  /* 0x0000001f00007819 */ /* 0x000fe200000006ff */
[----:B-1----:R-:W-:-:S04]  /*7ff0*/  ULEA UR4, UR5, UR4, 0x18 ;  /* 0x0000000405047291 */ /* 0x002fc8000f8ec03f */
[----:B------:R-:W-:Y:S02]  /*8000*/  @!UP0 ULOP3.LUT UP2, URZ, UR46, 0x2, URZ, 0xc0, !UPT ;  /* 0x000000022e3f8892 */ /* 0x000fe4000f84c03f */
[----:B------:R-:W-:Y:S02]  /*8010*/  ULEA UR4, UR6, UR4, 0x3 ;  /* 0x0000000406047291 */ /* 0x000fe4000f8e183f */
[----:B------:R-:W-:Y:S02]  /*8020*/  @!UP0 ULOP3.LUT UR46, UR46, 0x1, URZ, 0xc0, !UPT ;  /* 0x000000012e2e8892 */ /* 0x000fe4000f8ec03f */
[----:B------:R-:W-:Y:S02]  /*8030*/  @!UP0 USEL UR6, URZ, 0x1, UP2 ;  /* 0x000000013f068887 */ /* 0x000fe40009000000 */
[----:B------:R-:W-:Y:S02]  /*8040*/  @!UP1 UIADD3 UR7, UR46, 0x1, URZ ;  /* 0x000000012e079890 */ /* 0x000fe4000fffe03f */
[----:B------:R-:W-:Y:S01]  /*8050*/  @!UP0 ULOP3.LUT UR8, UR8, UR6, URZ, 0x3c, !UPT ;  /* 0x0000000608088292 */ /* 0x000fe2000f8e3c3f */
[----:B------:R-:W1:Y:S01]  /*8060*/  SYNCS.PHASECHK.TRANS64.TRYWAIT P1, [UR4+0x64498], R0 ;  /* 0x06449800ff0075a7 */ /* 0x000e620008020144 */
[----:B------:R-:W-:Y:S01]  /*8070*/  @!UP1 UISETP.GT.U32.AND UP2, UPT, UR7, 0x1, UPT ;  /* 0x000000010700988c */ /* 0x000fe2000bf44070 */
[----:B------:R-:W-:Y:S01]  /*8080*/  ULDC UR5, c[0x0][0x608] ;  /* 0x0001820000057ab9 */ /* 0x000fe20000000800 */
[----:B------:R-:W-:Y:S01]  /*8090*/  @!UP1 ULOP3.LUT UR46, UR46, 0x1, URZ, 0xc, !UPT ;  /* 0x000000012e2e9892 */ /* 0x000fe2000f8e0c3f */
[----:B------:R-:W-:Y:S01]  /*80a0*/  FMUL R9, R9, UR5 ;  /* 0x0000000509097c20 */ /* 0x000fe20008400000 */
[----:B------:R-:W-:-:S04]  /*80b0*/  @!UP1 USEL UR6, URZ, 0x1, !UP2 ;  /* 0x000000013f069887 */ /* 0x000fc8000d000000 */
[----:B------:R-:W-:-:S06]  /*80c0*/  @!UP1 ULOP3.LUT UR8, UR8, UR6, URZ, 0x3c, !UPT ;  /* 0x0000000608089292 */ /* 0x000fcc000f8e3c3f */
[----:B------:R-:W-:Y:S01]  /*80d0*/  MOV R23, UR8 ;  /* 0x0000000800177c02 */ /* 0x000fe20008000f00 */
[----:B-1----:R-:W-:Y:S06]  /*80e0*/  @!P1 BRA `(.L_x_51) ;  /* 0x0000004400589947 */ /* 0x002fec0003800000 */
.L_x_126:
[----:B------:R-:W-:Y:S04]  /*80f0*/  BSSY B0, `(.L_x_52) ;  /* 0x000001b000007945 */ /* 0x000fe80003800000 */
[----:B------:R-:W-:Y:S05]  /*8100*/  @P0 BRA `(.L_x_53) ;  /* 0x0000000000640947 */ /* 0x000fea0003800000 */
[----:B------:R-:W2:Y:S01]  /*8110*/  LDC R8, c[0x0][0xa10] ;  /* 0x00028400ff087b82 */ /* 0x000ea20000000800 */
[----:B-1----:R-:W-:Y:S01]  /*8120*/  LOP3.LUT R0, R2, 0x60, RZ, 0xc0, !PT ;  /* 0x0000006002007812 */ /* 0x002fe200078ec0ff */
[----:B------:R-:W-:Y:S01]  /*8130*/  ULDC UR4, c[0x0][0x288] ;  /* 0x0000a20000047ab9 */ /* 0x000fe20000000800 */
[----:B------:R-:W-:Y:S01]  /*8140*/  SHF.R.U32.HI R3, RZ, 0x2, R2 ;  /* 0x00000002ff037819 */ /* 0x000fe20000011602 */
[----:B------:R-:W-:Y:S01]  /*8150*/  ULDC.64 UR6, c[0x0][0x208] ;  /* 0x0000820000067ab9 */ /* 0x000fe20000000a00 */
[----:B------:R-:W-:Y:S02]  /*8160*/  SHF.R.U32.HI R0, RZ, 0x5, R0 ;  /* 0x00000005ff007819 */ /* 0x000fe40000011600 */
[----:B------:R-:W-:Y:S01]  /*8170*/  IADD3 R11, RZ, -UR47, RZ ;  /* 0x8000002fff0b7c10 */ /* 0x000fe2000fffe0ff */
[----:B------:R-:W1:Y:S01]  /*8180*/  LDC.64 R4, c[0x0][0x688] ;  /* 0x0001a200ff047b82 */ /* 0x000e620000000a00 */
[----:B------:R-:W-:Y:S02]  /*8190*/  LOP3.LUT R3, R3, 0x7, RZ, 0xc0, !PT ;  /* 0x0000000703037812 */ /* 0x000fe400078ec0ff */
[----:B------:R-:W-:-:S04]  /*81a0*/  SHF.L.U32 R0, R0, 0x4, RZ ;  /* 0x0000000400007819 */ /* 0x000fc800000006ff */
[----:B------:R-:W-:Y:S01]  /*81b0*/  LOP3.LUT R3, R0, 0xfffffff0, R3, 0xe2, !PT ;  /* 0xfffffff000037812 */ /* 0x000fe200078ee203 */
[----:B--2---:R-:W-:-:S03]  /*81c0*/  IMAD R11, R8, R11, UR60 ;  /* 0x0000003c080b7e24 */ /* 0x004fc6000f8e020b */
[----:B------:R-:W-:-:S04]  /*81d0*/  IADD3 R8, R3, UR42, RZ ;  /* 0x0000002a03087c10 */ /* 0x000fc8000fffe0ff */
[C---:B------:R-:W-:Y:S02]  /*81e0*/  IADD3 R0, R8.reuse, 0x8, RZ ;  /* 0x0000000808007810 */ /* 0x040fe40007ffe0ff */
[----:B------:R-:W-:Y:S01]  /*81f0*/  ISETP.GE.U32.AND P0, PT, R8, UR4, PT ;  /* 0x0000000408007c0c */ /* 0x000fe2000bf06070 */
[----:B-1----:R-:W-:Y:S01]  /*8200*/  IMAD R4, R11, R4, UR42 ;  /* 0x0000002a0b047e24 */ /* 0x002fe2000f8e0204 */
[----:B------:R-:W-:Y:S01]  /*8210*/  ISETP.GE.U32.AND P1, PT, R0, UR4, PT ;  /* 0x0000000400007c0c */ /* 0x000fe2000bf26070 */
[----:B------:R-:W-:Y:S02]  /*8220*/  ULDC.64 UR4, c[0x0][0x680] ;  /* 0x0001a00000047ab9 */ /* 0x000fe40000000a00 */
[----:B------:R-:W-:-:S05]  /*8230*/  IMAD R4, R5, UR44, R4 ;  /* 0x0000002c05047c24 */ /* 0x000fca000f8e0204 */
[----:B------:R-:W-:-:S04]  /*8240*/  IADD3 R3, P2, R3, R4, RZ ;  /* 0x0000000403037210 */ /* 0x000fc80007f5e0ff */
[----:B------:R-:W-:Y:S02]  /*8250*/  LEA.HI.X.SX32 R0, R4, RZ, 0x1, P2 ;  /* 0x000000ff04007211 */ /* 0x000fe400010f0eff */
[----:B------:R-:W-:-:S04]  /*8260*/  LEA R4, P2, R3, UR4, 0x2 ;  /* 0x0000000403047c11 */ /* 0x000fc8000f8410ff */
[----:B------:R-:W-:-:S05]  /*8270*/  LEA.HI.X R5, R3, UR5, R0, 0x2, P2 ;  /* 0x0000000503057c11 */ /* 0x000fca00090f1400 */
[----:B------:R2:W-:Y:S04]  /*8280*/  @!P0 STG.E desc[UR6][R4.64], R7 ;  /* 0x0000000704008986 */ /* 0x0005e8000c101906 */
[----:B------:R2:W-:Y:S02]  /*8290*/  @!P1 STG.E desc[UR6][R4.64+0x20], R6 ;  /* 0x0000200604009986 */ /* 0x0005e4000c101906 */
.L_x_53:
[----:B------:R-:W-:Y:S05]  /*82a0*/  BSYNC B0 ;  /* 0x0000000000007941 */ /* 0x000fea0003800000 */
.L_x_52:
[----:B------:R-:W-:Y:S01]  /*82b0*/  ULDC.64 UR4, c[0x0][0x730] ;  /* 0x0001cc0000047ab9 */ /* 0x000fe20000000a00 */
[-C--:B------:R-:W-:Y:S01]  /*82c0*/  FMUL R152, R26, R9.reuse ;  /* 0x000000091a987220 */ /* 0x080fe20000400000 */
[----:B------:R-:W-:Y:S01]  /*82d0*/  ISETP.NE.U32.AND P0, PT, RZ, UR4, PT ;  /* 0x00000004ff007c0c */ /* 0x000fe2000bf05070 */
[-C--:B------:R-:W-:Y:S01]  /*82e0*/  FMUL R153, R27, R9.reuse ;  /* 0x000000091b997220 */ /* 0x080fe20000400000 */
[-C--:B------:R-:W-:Y:S01]  /*82f0*/  FMUL R30, R30, R9.reuse ;  /* 0x000000091e1e7220 */ /* 0x080fe20000400000 */
[-C--:B------:R-:W-:Y:S01]  /*8300*/  FMUL R31, R31, R9.reuse ;  /* 0x000000091f1f7220 */ /* 0x080fe20000400000 */
[----:B------:R-:W-:Y:S01]  /*8310*/  ISETP.NE.AND.EX P0, PT, RZ, UR5, PT, P0 ;  /* 0x00000005ff007c0c */ /* 0x000fe2000bf05300 */
        /* <DEDUP_REMOVED lines=60> */
[----:B------:R-:W-:Y:S06]  /*86e0*/  @P0 BRA `(.L_x_54) ;  /* 0x0000000000280947 */ /* 0x000fec0003800000 */
[----:B------:R-:W-:Y:S02]  /*86f0*/  ULDC.64 UR4, c[0x0][0x728] ;  /* 0x0001ca0000047ab9 */ /* 0x000fe40000000a00 */
[----:B------:R-:W-:-:S04]  /*8700*/  ISETP.NE.U32.AND P0, PT, RZ, UR4, PT ;  /* 0x00000004ff007c0c */ /* 0x000fc8000bf05070 */
[----:B------:R-:W-:-:S13]  /*8710*/  ISETP.NE.AND.EX P0, PT, RZ, UR5, PT, P0 ;  /* 0x00000005ff007c0c */ /* 0x000fda000bf05300 */
[----:B------:R-:W-:Y:S05]  /*8720*/  @!P0 BRA `(.L_x_55) ;  /* 0x0000000000108947 */ /* 0x000fea0003800000 */
[----:B--2---:R-:W2:Y:S01]  /*8730*/  LDC.64 R4, c[0x0][0x728] ;  /* 0x0001ca00ff047b82 */ /* 0x004ea20000000a00 */
[----:B------:R-:W-:Y:S02]  /*8740*/  ULDC.64 UR4, c[0x0][0x208] ;  /* 0x0000820000047ab9 */ /* 0x000fe40000000a00 */
[----:B--2---:R3:W5:Y:S01]  /*8750*/  LDG.E R22, desc[UR4][R4.64] ;  /* 0x0000000404167981 */ /* 0x004762000c1e1900 */
[----:B------:R-:W-:Y:S05]  /*8760*/  BRA `(.L_x_54) ;  /* 0x0000000000087947 */ /* 0x000fea0003800000 */
.L_x_55:
[----:B------:R-:W-:Y:S02]  /*8770*/  ULDC UR4, c[0x0][0x720] ;  /* 0x0001c80000047ab9 */ /* 0x000fe40000000800 */
[----:B------:R-:W-:-:S07]  /*8780*/  MOV R22, UR4 ;  /* 0x0000000400167c02 */ /* 0x000fce0008000f00 */
.L_x_54:
[----:B-1----:R-:W-:-:S04]  /*8790*/  MOV R0, RZ ;  /* 0x000000ff00007202 */ /* 0x002fc80000000f00 */
[----:B------:R-:W-:-:S13]  /*87a0*/  LOP3.LUT P0, RZ, R0, 0x1bf, RZ, 0xc0, !PT ;  /* 0x000001bf00ff7812 */ /* 0x000fda000780c0ff */
[----:B------:R-:W-:Y:S05]  /*87b0*/  @!P0 BRA `(.L_x_56) ;  /* 0x0000000000408947 */ /* 0x000fea0003800000 */
[----:B------:R-:W-:Y:S01]  /*87c0*/  MOV R14, 0x0 ;  /* 0x00000000000e7802 */ /* 0x000fe20000000f00 */
[----:B------:R-:W-:Y:S01]  /*87d0*/  ULDC.64 UR4, c[0x4][0x70] ;  /* 0x01001c0000047ab9 */ /* 0x000fe20000000a00 */
[----:B------:R-:W-:Y:S01]  /*87e0*/  ULDC.64 UR6, c[0x4][0x8] ;  /* 0x0100020000067ab9 */ /* 0x000fe20000000a00 */
[----:B--23--:R-:W-:Y:S02]  /*87f0*/  MOV R4, UR4 ;  /* 0x0000000400047c02 */ /* 0x00cfe40008000f00 */
[----:B------:R-:W-:Y:S01]  /*8800*/  MOV R5, UR5 ;  /* 0x0000000500057c02 */ /* 0x000fe20008000f00 */
[----:B------:R-:W1:Y:S01]  /*8810*/  LDC.64 R14, c[0x4][R14] ;  /* 0x010000000e0e7b82 */ /* 0x000e620000000a00 */
[----:B------:R-:W-:Y:S01]  /*8820*/  ULDC.64 UR4, c[0x4][0x78] ;  /* 0x01001e0000047ab9 */ /* 0x000fe20000000a00 */
[----:B------:R-:W-:Y:S02]  /*8830*/  MOV R10, UR6 ;  /* 0x00000006000a7c02 */ /* 0x000fe40008000f00 */
[----:B------:R-:W-:-:S02]  /*8840*/  MOV R6, UR4 ;  /* 0x0000000400067c02 */ /* 0x000fc40008000f00 */
[----:B------:R-:W-:Y:S02]  /*8850*/  MOV R7, UR5 ;  /* 0x0000000500077c02 */ /* 0x000fe40008000f00 */
[----:B------:R-:W-:Y:S02]  /*8860*/  MOV R11, UR7 ;  /* 0x00000007000b7c02 */ /* 0x000fe40008000f00 */
[----:B------:R-:W-:Y:S02]  /*8870*/  MOV R8, 0x70 ;  /* 0x0000007000087802 */ /* 0x000fe40000000f00 */
[----:B------:R-:W-:Y:S02]  /*8880*/  MOV R12, 0x1 ;  /* 0x00000001000c7802 */ /* 0x000fe40000000f00 */
[----:B------:R-:W-:-:S07]  /*8890*/  MOV R13, RZ ;  /* 0x000000ff000d7202 */ /* 0x000fce0000000f00 */
[----:B------:R-:W-:-:S07]  /*88a0*/  LEPC R20, `(.L_x_56) ;  /* 0x000000001014794e */ /* 0x000fce0000000000 */
[----:B-1---5:R-:W-:Y:S05]  /*88b0*/  CALL.ABS.NOINC R14 ;  /* 0x000000000e007343 */ /* 0x022fea0003c00000 */
.L_x_56:
[----:B------:R-:W1:Y:S01]  /*88c0*/  S2R R3, SR_CgaCtaId ;  /* 0x0000000000037919 */ /* 0x000e620000008800 */
[----:B------:R-:W-:Y:S02]  /*88d0*/  R2UR UR4, R19 ;  /* 0x00000000130472ca */ /* 0x000fe400000e0000 */
[----:B------:R-:W-:-:S11]  /*88e0*/  MOV R0, 0x400 ;  /* 0x0000040000007802 */ /* 0x000fd60000000f00 */
[----:B--23--:R-:W-:Y:S02]  /*88f0*/  MOV R5, UR4 ;  /* 0x0000000400057c02 */ /* 0x00cfe40008000f00 */
[----:B-1----:R-:W-:-:S05]  /*8900*/  LEA R0, R3, R0, 0x18 ;  /* 0x0000000003007211 */ /* 0x002fca00078ec0ff */
[----:B------:R-:W-:-:S05]  /*8910*/  IMAD R26, R5, 0x2200, R0 ;  /* 0x00002200051a7824 */ /* 0x000fca00078e0200 */
[----:B------:R-:W-:-:S04]  /*8920*/  IADD3 R27, R26, 0x5de00, RZ ;  /* 0x0005de001a1b7810 */ /* 0x000fc80007ffe0ff */
[----:B------:R-:W-:-:S13]  /*8930*/  LOP3.LUT P0, RZ, R27, 0x1b0, RZ, 0xc0, !PT ;  /* 0x000001b01bff7812 */ /* 0x000fda000780c0ff */
[----:B------:R-:W-:Y:S05]  /*8940*/  @!P0 BRA `(.L_x_57) ;  /* 0x0000000000408947 */ /* 0x000fea0003800000 */
[----:B------:R-:W-:Y:S01]  /*8950*/  MOV R14, 0x0 ;  /* 0x00000000000e7802 */ /* 0x000fe20000000f00 */
[----:B------:R-:W-:Y:S01]  /*8960*/  ULDC.64 UR4, c[0x4][0x70] ;  /* 0x01001c0000047ab9 */ /* 0x000fe20000000a00 */
[----:B------:R-:W-:Y:S01]  /*8970*/  ULDC.64 UR6, c[0x4][0x78] ;  /* 0x01001e0000067ab9 */ /* 0x000fe20000000a00 */
[----:B------:R-:W-:Y:S02]  /*8980*/  MOV R4, UR4 ;  /* 0x0000000400047c02 */ /* 0x000fe40008000f00 */
        /* <DEDUP_REMOVED lines=12> */
.L_x_57:
[C---:B------:R-:W-:Y:S01]  /*8a50*/  SHF.L.U32 R0, R2.reuse, 0x4, RZ ;  /* 0x0000000402007819 */ /* 0x040fe200000006ff */
[----:B------:R-:W-:Y:S01]  /*8a60*/  ULDC.64 UR4, c[0x0][0x730] ;  /* 0x0001cc0000047ab9 */ /* 0x000fe20000000a00 */
[----:B------:R-:W-:Y:S02]  /*8a70*/  SHF.L.U32 R3, R2, 0x5, RZ ;  /* 0x0000000502037819 */ /* 0x000fe400000006ff */
[----:B------:R-:W-:Y:S02]  /*8a80*/  LOP3.LUT R0, R0, 0x600, RZ, 0xc0, !PT ;  /* 0x0000060000007812 */ /* 0x000fe400078ec0ff */
[----:B------:R-:W-:Y:S02]  /*8a90*/  SHF.R.U32.HI R5, RZ, 0x1, R2 ;  /* 0x00000001ff057819 */ /* 0x000fe40000011602 */
[----:B------:R-:W-:Y:S02]  /*8aa0*/  LOP3.LUT R4, R3, 0xc0, RZ, 0xc0, !PT ;  /* 0x000000c003047812 */ /* 0x000fe400078ec0ff */
[----:B------:R-:W-:-:S02]  /*8ab0*/  LOP3.LUT R0, R0, 0x20, R3, 0xf8, !PT ;  /* 0x0000002000007812 */ /* 0x000fc400078ef803 */
[----:B------:R-:W-:Y:S02]  /*8ac0*/  LOP3.LUT R5, R4, 0x8, R5, 0xf8, !PT ;  /* 0x0000000804057812 */ /* 0x000fe400078ef805 */
[----:B------:R-:W-:Y:S02]  /*8ad0*/  LOP3.LUT R4, R0, 0x100, R3, 0xf8, !PT ;  /* 0x0000010000047812 */ /* 0x000fe400078ef803 */
[----:B------:R-:W-:Y:S02]  /*8ae0*/  LOP3.LUT R0, R2, 0x7f, RZ, 0xc0, !PT ;  /* 0x0000007f02007812 */ /* 0x000fe400078ec0ff */
[----:B------:R-:W-:Y:S01]  /*8af0*/  ISETP.NE.U32.AND P0, PT, RZ, UR4, PT ;  /* 0x00000004ff007c0c */ /* 0x000fe2000bf05070 */
[----:B------:R-:W-:Y:S01]  /*8b00*/  ULDC UR4, c[0x0][0x720] ;  /* 0x0001c80000047ab9 */ /* 0x000fe20000000800 */
[----:B------:R-:W-:Y:S02]  /*8b10*/  IADD3 R0, R0, 0x1f, RZ ;  /* 0x0000001f00007810 */ /* 0x000fe40007ffe0ff */
[----:B------:R-:W-:-:S02]  /*8b20*/  ISETP.NE.AND.EX P0, PT, RZ, UR5, PT, P0 ;  /* 0x00000005ff007c0c */ /* 0x000fc4000bf05300 */
[----:B------:R-:W-:Y:S02]  /*8b30*/  SHF.L.U32 R6, R2, 0x2, RZ ;  /* 0x0000000202067819 */ /* 0x000fe400000006ff */
[----:B------:R-:W-:Y:S02]  /*8b40*/  ISETP.GT.U32.AND P1, PT, R0, 0x3e, PT ;  /* 0x0000003e0000780c */ /* 0x000fe40003f24070 */
[----:B-----5:R-:W-:Y:S02]  /*8b50*/  FSEL R3, R22, UR4, !P0 ;  /* 0x0000000416037c08 */ /* 0x020fe4000c000000 */
[----:B------:R-:W-:Y:S02]  /*8b60*/  LOP3.LUT R5, R5, 0x18, R6, 0x78, !PT ;  /* 0x0000001805057812 */ /* 0x000fe400078e7806 */
[----:B------:R-:W-:Y:S01]  /*8b70*/  LOP3.LUT P0, RZ, R2, 0x4, RZ, 0xc0, !PT ;  /* 0x0000000402ff7812 */ /* 0x000fe2000780c0ff */
[----:B------:R-:W-:Y:S01]  /*8b80*/  FMUL R7, R30, R3 ;  /* 0x000000031e077220 */ /* 0x000fe20000400000 */
[----:B------:R-:W-:Y:S01]  /*8b90*/  LOP3.LUT R0, R4, R5, RZ, 0xfc, !PT ;  /* 0x0000000504007212 */ /* 0x000fe200078efcff */
        /* <DEDUP_REMOVED lines=127> */
[----:B------:R-:W-:-:S02]  /*9390*/  MOV R3, 0x20 ;  /* 0x0000002000037802 */ /* 0x000fc40000000f00 */
[----:B------:R-:W-:Y:S02]  /*93a0*/  F2FP.F16.F32.PACK_AB R11, R20, R11 ;  /* 0x0000000b140b723e */ /* 0x000fe400000000ff */
[----:B------:R-:W-:Y:S02]  /*93b0*/  F2FP.F16.F32.PACK_AB R5, R6, R5 ;  /* 0x000000050605723e */ /* 0x000fe400000000ff */
[----:B------:R-:W-:Y:S02]  /*93c0*/  F2FP.F16.F32.PACK_AB R7, R8, R7 ;  /* 0x000000070807723e */ /* 0x000fe400000000ff */
[----:B------:R-:W-:Y:S02]  /*93d0*/  F2FP.F16.F32.PACK_AB R9, R10, R9 ;  /* 0x000000090a09723e */ /* 0x000fe400000000ff */
[----:B------:R-:W-:Y:S02]  /*93e0*/  SEL R20, R3, 0xffffffe0, !P0 ;  /* 0xffffffe003147807 */ /* 0x000fe40004000000 */
[----:B------:R-:W-:-:S02]  /*93f0*/  F2FP.F16.F32.PACK_AB R4, R25, R4 ;  /* 0x000000041904723e */ /* 0x000fc400000000ff */
[----:B------:R-:W-:Y:S02]  /*9400*/  F2FP.F16.F32.PACK_AB R6, R29, R28 ;  /* 0x0000001c1d06723e */ /* 0x000fe400000000ff */
[----:B------:R-:W-:Y:S02]  /*9410*/  F2FP.F16.F32.PACK_AB R8, R33, R32 ;  /* 0x000000202108723e */ /* 0x000fe400000000ff */
[----:B------:R-:W-:Y:S02]  /*9420*/  F2FP.F16.F32.PACK_AB R10, R37, R36 ;  /* 0x00000024250a723e */ /* 0x000fe400000000ff */
[C---:B------:R-:W-:Y:S02]  /*9430*/  LEA R27, R0.reuse, R27, 0x1 ;  /* 0x0000001b001b7211 */ /* 0x040fe400078e08ff */
[----:B------:R-:W-:Y:S01]  /*9440*/  LEA R3, R0, R26, 0x1 ;  /* 0x0000001a00037211 */ /* 0x000fe200078e08ff */
[----:B------:R-:W-:Y:S06]  /*9450*/  @P1 BRA `(.L_x_58) ;  /* 0x0000000000041947 */ /* 0x000fec0003800000 */
[----:B------:R-:W-:-:S04]  /*9460*/  DEPBAR.LE SB0, 0x1 ;  /* 0x000080400000791a */ /* 0x000fc80000000000 */
.L_x_58:
[----:B------:R-:W-:Y:S05]  /*9470*/  WARPSYNC.ALL ;  /* 0x0000000000007948 */ /* 0x000fea0003800000 */
[----:B------:R-:W-:Y:S01]  /*9480*/  BAR.SYNC.DEFER_BLOCKING 0x1, 0x80 ;  /* 0x0042000000007b1d */ /* 0x000fe20000010000 */
[----:B------:R-:W-:Y:S02]  /*9490*/  IADD3 R0, R27, R20, RZ ;  /* 0x000000141b007210 */ /* 0x000fe40007ffe0ff */
[----:B------:R-:W-:Y:S02]  /*94a0*/  F2FP.F16.F32.PACK_AB R12, R12, R15 ;  /* 0x0000000f0c0c723e */ /* 0x000fe400000000ff */
[----:B------:R-:W-:Y:S01]  /*94b0*/  F2FP.F16.F32.PACK_AB R13, R13, R42 ;  /* 0x0000002a0d0d723e */ /* 0x000fe200000000ff */
[----:B------:R-:W-:Y:S01]  /*94c0*/  BSSY B0, `(.L_x_59) ;  /* 0x000001e000007945 */ /* 0x000fe20003800000 */
[----:B------:R-:W-:-:S02]  /*94d0*/  F2FP.F16.F32.PACK_AB R14, R14, R21 ;  /* 0x000000150e0e723e */ /* 0x000fc400000000ff */
[----:B------:R-:W-:Y:S02]  /*94e0*/  F2FP.F16.F32.PACK_AB R15, R47, R46 ;  /* 0x0000002e2f0f723e */ /* 0x000fe400000000ff */
[----:B------:R-:W-:Y:S02]  /*94f0*/  F2FP.F16.F32.PACK_AB R28, R49, R48 ;  /* 0x00000030311c723e */ /* 0x000fe400000000ff */
[----:B------:R-:W-:Y:S02]  /*9500*/  F2FP.F16.F32.PACK_AB R29, R51, R50 ;  /* 0x00000032331d723e */ /* 0x000fe400000000ff */
[----:B------:R-:W-:Y:S02]  /*9510*/  F2FP.F16.F32.PACK_AB R30, R30, R35 ;  /* 0x000000231e1e723e */ /* 0x000fe400000000ff */
[----:B------:R-:W-:Y:S02]  /*9520*/  F2FP.F16.F32.PACK_AB R31, R31, R54 ;  /* 0x000000361f1f723e */ /* 0x000fe400000000ff */
[----:B------:R-:W-:Y:S01]  /*9530*/  IADD3 R20, R20, 0x1000, R27 ;  /* 0x0000100014147810 */ /* 0x000fe20007ffe01b */
[----:B------:R1:W-:Y:S04]  /*9540*/  STSM.16.M88.4 [R3+0x5de00], R4 ;  /* 0x05de000403007844 */ /* 0x0003e80000000200 */
[----:B------:R1:W-:Y:S01]  /*9550*/  STSM.16.M88.4 [R0], R8 ;  /* 0x0000000800007844 */ /* 0x0003e20000000200 */
[----:B------:R-:W-:Y:S01]  /*9560*/  @!PT LDS RZ, [RZ] ;  /* 0x00000000fffff984 */ /* 0x000fe20000000800 */
[----:B------:R-:W-:Y:S01]  /*9570*/  @!PT LDS RZ, [RZ] ;  /* 0x00000000fffff984 */ /* 0x000fe20000000800 */
[----:B------:R-:W-:Y:S01]  /*9580*/  @!PT LDS RZ, [RZ] ;  /* 0x00000000fffff984 */ /* 0x000fe20000000800 */
[----:B------:R-:W-:Y:S01]  /*9590*/  @!PT LDS RZ, [RZ] ;  /* 0x00000000fffff984 */ /* 0x000fe20000000800 */
[----:B------:R2:W-:Y:S06]  /*95a0*/  MEMBAR.ALL.CTA ;  /* 0x0000000000007992 */ /* 0x0005ec0000008000 */
[----:B--2---:R-:W2:Y:S02]  /*95b0*/  FENCE.VIEW.ASYNC.S ;  /* 0x00000000000073c6 */ /* 0x004ea40000000000 */
[----:B--2---:R-:W-:Y:S06]  /*95c0*/  BAR.SYNC.DEFER_BLOCKING 0x1, 0x80 ;  /* 0x0042000000007b1d */ /* 0x004fec0000010000 */
[----:B------:R-:W-:Y:S05]  /*95d0*/  @P1 BRA `(.L_x_60) ;  /* 0x0000000000301947 */ /* 0x000fea0003800000 */
[----:B------:R-:W-:Y:S01]  /*95e0*/  R2UR UR40, R26 ;  /* 0x000000001a2872ca */ /* 0x000fe200000e0000 */
[----:B------:R-:W-:Y:S01]  /*95f0*/  ULDC.64 UR8, c[0x0][0x198] ;  /* 0x0000660000087ab9 */ /* 0x000fe20000000a00 */
[----:B------:R-:W-:Y:S02]  /*9600*/  UIADD3 UR43, -UR47, URZ, URZ ;  /* 0x0000003f2f2b7290 */ /* 0x000fe4000fffe13f */
[----:B------:R-:W-:Y:S01]  /*9610*/  UIADD3 UR6, UP0, UR8, 0x670, URZ ;  /* 0x0000067008067890 */ /* 0x000fe2000ff1e03f */
[----:B------:R-:W-:Y:S01]  /*9620*/  ULDC UR4, c[0x0][0xa10] ;  /* 0x0002840000047ab9 */ /* 0x000fe20000000800 */
[----:B------:R-:W-:Y:S01]  /*9630*/  UMOV UR41, URZ ;  /* 0x0000003f00297c82 */ /* 0x000fe20008000000 */
[----:B------:R-:W-:Y:S02]  /*9640*/  UIMAD UR43, UR4, UR43, UR60 ;  /* 0x0000002b042b72a4 */ /* 0x000fe4000f8e023c */
[----:B------:R-:W-:-:S04]  /*9650*/  UIADD3.X UR7, URZ, UR9, URZ, UP0, !UPT ;  /* 0x000000093f077290 */ /* 0x000fc800087fe43f */
[----:B------:R-:W-:-:S09]  /*9660*/  UIADD3 UR40, UR40, 0x5de00, URZ ;  /* 0x0005de0028287890 */ /* 0x000fd2000fffe03f */
[----:B------:R2:W-:Y:S01]  /*9670*/  UTMASTG.4D [UR40], [UR6] ;  /* 0x00000028060073b5 */ /* 0x0005e20008018000 */
[----:B------:R0:W-:Y:S01]  /*9680*/  UTMACMDFLUSH ;  /* 0x00000000000079b7 */ /* 0x0001e20000000000 */
[----:B--2---:R-:W-:-:S04]  /*9690*/  DEPBAR.LE SB0, 0x1 ;  /* 0x000080400000791a */ /* 0x004fc80000000000 */
.L_x_60:
[----:B------:R-:W-:Y:S05]  /*96a0*/  BSYNC B0 ;  /* 0x0000000000007941 */ /* 0x000fea0003800000 */
.L_x_59:
[----:B------:R-:W-:Y:S01]  /*96b0*/  BAR.SYNC.DEFER_BLOCKING 0x1, 0x80 ;  /* 0x0042000000007b1d */ /* 0x000fe20000010000 */
[----:B-1----:R-:W-:Y:S02]  /*96c0*/  F2FP.F16.F32.PACK_AB R4, R57, R56 ;  /* 0x000000383904723e */ /* 0x002fe400000000ff */
[----:B------:R-:W-:Y:S02]  /*96d0*/  F2FP.F16.F32.PACK_AB R5, R59, R58 ;  /* 0x0000003a3b05723e */ /* 0x000fe400000000ff */
[----:B------:R-:W-:Y:S01]  /*96e0*/  F2FP.F16.F32.PACK_AB R6, R61, R60 ;  /* 0x0000003c3d06723e */ /* 0x000fe200000000ff */
[----:B------:R-:W-:Y:S01]  /*96f0*/  BSSY B0, `(.L_x_61) ;  /* 0x000001e000007945 */ /* 0x000fe20003800000 */
[----:B------:R-:W-:Y:S02]  /*9700*/  F2FP.F16.F32.PACK_AB R7, R63, R62 ;  /* 0x0000003e3f07723e */ /* 0x000fe400000000ff */
[----:B------:R-:W-:Y:S02]  /*9710*/  F2FP.F16.F32.PACK_AB R8, R65, R64 ;  /* 0x000000404108723e */ /* 0x000fe400000000ff */
[----:B------:R-:W-:-:S02]  /*9720*/  F2FP.F16.F32.PACK_AB R9, R67, R66 ;  /* 0x000000424309723e */ /* 0x000fc400000000ff */
[----:B------:R-:W-:Y:S02]  /*9730*/  F2FP.F16.F32.PACK_AB R10, R69, R68 ;  /* 0x00000044450a723e */ /* 0x000fe400000000ff */
[----:B------:R-:W-:Y:S01]  /*9740*/  F2FP.F16.F32.PACK_AB R11, R71, R70 ;  /* 0x00000046470b723e */ /* 0x000fe200000000ff */
        /* <DEDUP_REMOVED lines=15> */
[----:B------:R-:W-:Y:S01]  /*9840*/  UMOV UR9, 0x20 ;  /* 0x0000002000097882 */ /* 0x000fe20000000000 */
[----:B------:R-:W-:Y:S02]  /*9850*/  UIMAD UR11, UR4, UR11, UR60 ;  /* 0x0000000b040b72a4 */ /* 0x000fe4000f8e023c */
[----:B------:R-:W-:Y:S01]  /*9860*/  UIADD3.X UR7, URZ, UR13, URZ, UP0, !UPT ;  /* 0x0000000d3f077290 */ /* 0x000fe200087fe43f */
[----:B------:R-:W-:-:S03]  /*9870*/  UMOV UR10, UR42 ;  /* 0x0000002a000a7c82 */ /* 0x000fc60008000000 */
[----:B------:R-:W-:Y:S01]  /*9880*/  UIADD3 UR8, UR8, 0x5ee00, URZ ;  /* 0x0005ee0008087890 */ /* 0x000fe2000fffe03f */
[----:B------:R-:W-:-:S08]  /*9890*/  UMOV UR12, UR44 ;  /* 0x0000002c000c7c82 */ /* 0x000fd00008000000 */
[----:B------:R2:W-:Y:S01]  /*98a0*/  UTMASTG.4D [UR8], [UR6] ;  /* 0x00000008060073b5 */ /* 0x0005e20008018000 */
[----:B------:R0:W-:Y:S01]  /*98b0*/  UTMACMDFLUSH ;  /* 0x00000000000079b7 */ /* 0x0001e20000000000 */
[----:B--2---:R-:W-:-:S04]  /*98c0*/  DEPBAR.LE SB0, 0x1 ;  /* 0x000080400000791a */ /* 0x004fc80000000000 */
.L_x_62:
[----:B------:R-:W-:Y:S05]  /*98d0*/  BSYNC B0 ;  /* 0x0000000000007941 */ /* 0x000fea0003800000 */
.L_x_61:
        /* <DEDUP_REMOVED lines=10> */
[----:B------:R1:W-:Y:S04]  /*9980*/  STSM.16.M88.4 [R27], R4 ;  /* 0x000000041b007844 */ /* 0x0003e80000000200 */
        /* <DEDUP_REMOVED lines=23> */
.L_x_64:
[----:B------:R-:W-:Y:S05]  /*9b00*/  BSYNC B0 ;  /* 0x0000000000007941 */ /* 0x000fea0003800000 */
.L_x_63:
        /* <DEDUP_REMOVED lines=34> */
.L_x_66:
[----:B------:R-:W-:Y:S05]  /*9d30*/  BSYNC B0 ;  /* 0x0000000000007941 */ /* 0x000fea0003800000 */
.L_x_65:
[----:B------:R-:W-:Y:S01]  /*9d40*/  BAR.SYNC.DEFER_BLOCKING 0x1, 0x80 ;  /* 0x0042000000007b1d */ /* 0x000fe20000010000 */
[----:B------:R-:W-:Y:S02]  /*9d50*/  F2FP.F16.F32.PACK_AB R112, R113, R112 ;  /* 0x000000707170723e */ /* 0x000fe400000000ff */
[----:B------:R-:W-:Y:S02]  /*9d60*/  F2FP.F16.F32.PACK_AB R113, R115, R114 ;  /* 0x000000727371723e */ /* 0x000fe400000000ff */
[----:B-1----:R-:W-:Y:S01]  /*9d70*/  F2FP.F16.F32.PACK_AB R12, R105, R104 ;  /* 0x00000068690c723e */ /* 0x002fe200000000ff */
        /* <DEDUP_REMOVED lines=30> */
.L_x_68:
[----:B------:R-:W-:Y:S05]  /*9f60*/  BSYNC B0 ;  /* 0x0000000000007941 */ /* 0x000fea0003800000 */
.L_x_67:
[----:B------:R-:W-:Y:S01]  /*9f70*/  BAR.SYNC.DEFER_BLOCKING 0x1, 0x80 ;  /* 0x0042000000007b1d */ /* 0x000fe20000010000 */
[----:B------:R-:W-:Y:S02]  /*9f80*/  F2FP.F16.F32.PACK_AB R120, R121, R120 ;  /* 0x000000787978723e */ /* 0x000fe400000000ff */
        /* <DEDUP_REMOVED lines=15> */
[----:B---3--:R-:W3:Y:S02]  /*a080*/  FENCE.VIEW.ASYNC.S ;  /* 0x00000000000073c6 */ /* 0x008ee40000000000 */
[----:B---3--:R-:W-:Y:S06]  /*a090*/  BAR.SYNC.DEFER_BLOCKING 0x1, 0x80 ;  /* 0x0042000000007b1d */ /* 0x008fec0000010000 */
        /* <DEDUP_REMOVED lines=14> */
[----:B---3--:R-:W-:-:S04]  /*a180*/  DEPBAR.LE SB0, 0x1 ;  /* 0x000080400000791a */ /* 0x008fc80000000000 */
.L_x_70:
[----:B------:R-:W-:Y:S05]  /*a190*/  BSYNC B0 ;  /* 0x0000000000007941 */ /* 0x000fea0003800000 */
.L_x_69:
        /* <DEDUP_REMOVED lines=17> */
[----:B----4-:R-:W4:Y:S02]  /*a2b0*/  FENCE.VIEW.ASYNC.S ;  /* 0x00000000000073c6 */ /* 0x010f240000000000 */
[----:B----4-:R-:W-:Y:S06]  /*a2c0*/  BAR.SYNC.DEFER_BLOCKING 0x1, 0x80 ;  /* 0x0042000000007b1d */ /* 0x010fec0000010000 */
        /* <DEDUP_REMOVED lines=14> */
[----:B----4-:R-:W-:-:S04]  /*a3b0*/  DEPBAR.LE SB0, 0x1 ;  /* 0x000080400000791a */ /* 0x010fc80000000000 */
.L_x_72:
[----:B------:R-:W-:Y:S05]  /*a3c0*/  BSYNC B0 ;  /* 0x0000000000007941 */ /* 0x000fea0003800000 */
.L_x_71:
[----:B------:R-:W-:Y:S06]  /*a3d0*/  BAR.SYNC.DEFER_BLOCKING 0x1, 0x80 ;  /* 0x0042000000007b1d */ /* 0x000fec0000010000 */
[----:B------:R-:W-:Y:S01]  /*a3e0*/  BSSY B0, `(.L_x_73) ;  /* 0x0000018000007945 */ /* 0x000fe20003800000 */
[----:B------:R4:W-:Y:S04]  /*a3f0*/  STSM.16.M88.4 [R27+0x1000], R136 ;  /* 0x001000881b007844 */ /* 0x0009e80000000200 */
[----:B------:R4:W-:Y:S01]  /*a400*/  STSM.16.M88.4 [R20], R144 ;  /* 0x0000009014007844 */ /* 0x0009e20000000200 */
[----:B------:R-:W-:Y:S01]  /*a410*/  @!PT LDS RZ, [RZ] ;  /* 0x00000000fffff984 */ /* 0x000fe20000000800 */
[----:B------:R-:W-:Y:S01]  /*a420*/  @!PT LDS RZ, [RZ] ;  /* 0x00000000fffff984 */ /* 0x000fe20000000800 */
[----:B------:R-:W-:Y:S01]  /*a430*/  @!PT LDS RZ, [RZ] ;  /* 0x00000000fffff984 */ /* 0x000fe20000000800 */
[----:B------:R-:W-:Y:S01]  /*a440*/  @!PT LDS RZ, [RZ] ;  /* 0x00000000fffff984 */ /* 0x000fe20000000800 */
[----:B------:R5:W-:Y:S06]  /*a450*/  MEMBAR.ALL.CTA ;  /* 0x0000000000007992 */ /* 0x000bec0000008000 */
[----:B-----5:R-:W5:Y:S02]  /*a460*/  FENCE.VIEW.ASYNC.S ;  /* 0x00000000000073c6 */ /* 0x020f640000000000 */
[----:B-----5:R-:W-:Y:S06]  /*a470*/  BAR.SYNC.DEFER_BLOCKING 0x1, 0x80 ;  /* 0x0042000000007b1d */ /* 0x020fec0000010000 */
        /* <DEDUP_REMOVED lines=12> */
[----:B------:R1:W-:Y:S02]  /*a540*/  UTMASTG.4D [UR8], [UR6] ;  /* 0x00000008060073b5 */ /* 0x0003e40008018000 */
[----:B-1----:R0:W-:Y:S02]  /*a550*/  UTMACMDFLUSH ;  /* 0x00000000000079b7 */ /* 0x0021e40000000000 */
.L_x_74:
[----:B------:R-:W-:Y:S05]  /*a560*/  BSYNC B0 ;  /* 0x0000000000007941 */ /* 0x000fea0003800000 */
.L_x_73:
[----:B------:R-:W-:Y:S01]  /*a570*/  R2UR UR4, R19 ;  /* 0x00000000130472ca */ /* 0x000fe200000e0000 */
[----:B------:R-:W5:Y:S01]  /*a580*/  S2UR UR6, SR_CgaCtaId ;  /* 0x00000000000679c3 */ /* 0x000f620000008800 */
[----:B------:R-:W-:Y:S01]  /*a590*/  R2UR UR7, R216 ;  /* 0x00000000d80772ca */ /* 0x000fe200000e0000 */
[----:B------:R-:W-:Y:S01]  /*a5a0*/  UMOV UR5, 0x400 ;  /* 0x0000040000057882 */ /* 0x000fe20000000000 */
[----:B------:R-:W-:-:S09]  /*a5b0*/  DEPBAR.LE SB0, 0x0 ;  /* 0x000080000000791a */ /* 0x000fd20000000000 */
[----:B------:R-:W-:Y:S02]  /*a5c0*/  ULEA UR4, UR4, 0xfffffff8, 0x3 ;  /* 0xfffffff804047891 */ /* 0x000fe4000f8e183f */
[----:B------:R-:W-:Y:S02]  /*a5d0*/  ULOP3.LUT UR7, UR7, 0x1, URZ, 0x3c, !UPT ;  /* 0x0000000107077892 */ /* 0x000fe4000f8e3c3f */
[----:B------:R-:W-:-:S04]  /*a5e0*/  ULOP3.LUT UR4, UR4, 0x8, URZ, 0xc0, !UPT ;  /* 0x0000000804047892 */ /* 0x000fc8000f8ec03f */
[----:B------:R-:W-:Y:S01]  /*a5f0*/  ULOP3.LUT UR4, UR4, 0x18, URZ, 0x3c, !UPT ;  /* 0x0000001804047892 */ /* 0x000fe2000f8e3c3f */
[----:B------:R-:W-:Y:S01]  /*a600*/  MOV R216, UR7 ;  /* 0x0000000700d87c02 */ /* 0x000fe20008000f00 */
[----:B-----5:R-:W-:-:S04]  /*a610*/  ULEA UR5, UR6, UR5, 0x18 ;  /* 0x0000000506057291 */ /* 0x020fc8000f8ec03f */
[----:B-1-3--:R-:W-:Y:S01]  /*a620*/  MOV R0, UR4 ;  /* 0x0000000400007c02 */ /* 0x00afe20008000f00 */
[----:B------:R-:W-:Y:S02]  /*a630*/  ULDC UR4, c[0x0][0xc] ;  /* 0x0000030000047ab9 */ /* 0x000fe40000000800 */
[----:B------:R-:W-:Y:S01]  /*a640*/  IADD3 R17, R17, UR4, RZ ;  /* 0x0000000411117c10 */ /* 0x000fe2000fffe0ff */
[----:B------:R-:W-:-:S03]  /*a650*/  ULDC UR4, c[0x0][0xa00] ;  /* 0x0002800000047ab9 */ /* 0x000fc60000000800 */
[----:B------:R-:W-:Y:S01]  /*a660*/  ISETP.GE.AND P0, PT, R17, UR4, PT ;  /* 0x0000000411007c0c */ /* 0x000fe2000bf06270 */
[----:B------:R1:W-:-:S12]  /*a670*/  SYNCS.ARRIVE.TRANS64.A1T0 RZ, [R0+UR5+0x64490], RZ ;  /* 0x064490ff00ff79a7 */ /* 0x0003d80008100005 */
[----:B-1----:R-:W-:Y:S05]  /*a680*/  @!P0 BRA `(.L_x_75) ;  /* 0xffffff6400788947 */ /* 0x002fea000383ffff */
[----:B------:R-:W-:Y:S05]  /*a690*/  EXIT ;  /* 0x000000000000794d */ /* 0x000fea0003800000 */
.L_x_6:
[----:B------:R-:W-:-:S08]  /*a6a0*/  NOP ;  /* 0x0000000000007918 */ /* 0x000fd00000000000 */
[----:B------:R-:W2:-:S00]  /*a6b0*/  USETMAXREG.DEALLOC.CTAPOOL 0x18 ;  /* 0x00000018000079c8 */ /* 0x000e8000080e0500 */
[----:B------:R-:W-:-:S13]  /*a6c0*/  PLOP3.LUT P3, PT, PT, PT, UP0, 0x80, 0x0 ;  /* 0x000000000000781c */ /* 0x000fda0003f6f008 */
[----:B--2---:R-:W-:Y:S05]  /*a6d0*/  @!P3 BRA `(.L_x_76) ;  /* 0x0000000800b8b947 */ /* 0x004fea0003800000 */
[----:B------:R-:W-:-:S13]  /*a6e0*/  PLOP3.LUT P2, PT, PT, PT, UP1, 0x80, 0x0 ;  /* 0x000000000000781c */ /* 0x000fda0003f4f018 */
[----:B-1----:R-:W-:Y:S05]  /*a6f0*/  @P2 EXIT ;  /* 0x000000000000294d */ /* 0x002fea0003800000 */
[----:B------:R-:W-:Y:S02]  /*a700*/  ULDC UR4, c[0x0][0xa00] ;  /* 0x0002800000047ab9 */ /* 0x000fe40000000800 */
[----:B------:R-:W-:-:S13]  /*a710*/  ISETP.GE.AND P2, PT, R17, UR4, PT ;  /* 0x0000000411007c0c */ /* 0x000fda000bf46270 */
[----:B------:R-:W-:Y:S05]  /*a720*/  @P2 EXIT ;  /* 0x000000000000294d */ /* 0x000fea0003800000 */
[----:B------:R-:W-:Y:S01]  /*a730*/  R2UR UR4, R16 ;  /* 0x00000000100472ca */ /* 0x000fe200000e0000 */
[----:B------:R-:W-:Y:S01]  /*a740*/  BSSY B0, `(.L_x_77) ;  /* 0x00000a6000007945 */ /* 0x000fe20003800000 */
[----:B------:R-:W-:Y:S01]  /*a750*/  LOP3.LUT P2, RZ, R2, 0x1f, RZ, 0xc0, !PT ;  /* 0x0000001f02ff7812 */ /* 0x000fe2000784c0ff */
[----:B------:R-:W-:Y:S01]  /*a760*/  ULDC UR21, c[0x0][0xc] ;  /* 0x0000030000157ab9 */ /* 0x000fe20000000800 */
[----:B------:R-:W-:Y:S01]  /*a770*/  MOV R4, 0x1 ;  /* 0x0000000100047802 */ /* 0x000fe20000000f00 */
[----:B------:R-:W-:Y:S01]  /*a780*/  ULDC.64 UR18, c[0x0][0x198] ;  /* 0x0000660000127ab9 */ /* 0x000fe20000000a00 */
[----:B------:R-:W-:Y:S01]  /*a790*/  PLOP3.LUT P0, PT, P2, P0, PT, 0x2a, 0x0 ;  /* 0x000000000000781c */ /* 0x000fe20001700572 */
[----:B------:R-:W-:Y:S01]  /*a7a0*/  ULDC UR22, c[0x0][0xa00] ;  /* 0x0002800000167ab9 */ /* 0x000fe20000000800 */
[----:B------:R-:W-:Y:S02]  /*a7b0*/  MOV R0, RZ ;  /* 0x000000ff00007202 */ /* 0x000fe40000000f00 */
[----:B------:R-:W-:-:S03]  /*a7c0*/  MOV R5, 0x1 ;  /* 0x0000000100057802 */ /* 0x000fc60000000f00 */
[----:B------:R-:W-:-:S12]  /*a7d0*/  ULOP3.LUT UR20, UR4, 0x2, URZ, 0xfc, !UPT ;  /* 0x0000000204147892 */ /* 0x000fd8000f8efc3f */
.L_x_92:
[----:B------:R-:W1:Y:S01]  /*a7e0*/  LDC R6, c[0x0][0xa04] ;  /* 0x00028100ff067b82 */ /* 0x000e620000000800 */
[----:B------:R-:W-:Y:S01]  /*a7f0*/  MOV R7, R17 ;  /* 0x0000001100077202 */ /* 0x000fe20000000f00 */
[----:B------:R-:W-:-:S06]  /*a800*/  UMOV UR4, 0xffffffff ;  /* 0xffffffff00047882 */ /* 0x000fcc0000000000 */
[----:B------:R-:W2:Y:S08]  /*a810*/  LDC R10, c[0x0][0xa10] ;  /* 0x00028400ff0a7b82 */ /* 0x000eb00000000800 */
[----:B------:R-:W3:Y:S01]  /*a820*/  LDC R13, c[0x0][0xa1c] ;  /* 0x00028700ff0d7b82 */ /* 0x000ee20000000800 */
[----:B-1----:R-:W-:Y:S02]  /*a830*/  ISETP.NE.AND P2, PT, R6, 0x1, PT ;  /* 0x000000010600780c */ /* 0x002fe40003f45270 */
[----:B--2---:R-:W-:-:S11]  /*a840*/  ISETP.NE.AND P3, PT, R10, 0x1, PT ;  /* 0x000000010a00780c */ /* 0x004fd60003f65270 */
[----:B------:R-:W1:Y:S01]  /*a850*/  @P2 LDC.64 R8, c[0x0][0xa08] ;  /* 0x00028200ff082b82 */ /* 0x000e620000000a00 */
[----:B---3--:R-:W-:-:S07]  /*a860*/  ISETP.NE.AND P4, PT, R13, 0x1, PT ;  /* 0x000000010d00780c */ /* 0x008fce0003f85270 */
[----:B------:R-:W2:Y:S08]  /*a870*/  @P3 LDC R12, c[0x0][0xa14] ;  /* 0x00028500ff0c3b82 */ /* 0x000eb00000000800 */
[----:B------:R-:W3:Y:S08]  /*a880*/  @P3 LDC R11, c[0x0][0xa18] ;  /* 0x00028600ff0b3b82 */ /* 0x000ef00000000800 */
[----:B------:R-:W4:Y:S01]  /*a890*/  @P4 LDC.64 R2, c[0x0][0xa20] ;  /* 0x00028800ff024b82 */ /* 0x000f220000000a00 */
[----:B-1----:R-:W-:-:S05]  /*a8a0*/  @P2 IMAD.HI.U32 R8, R17, R8, RZ ;  /* 0x0000000811082227 */ /* 0x002fca00078e00ff */
[----:B------:R-:W-:-:S04]  /*a8b0*/  @P2 SHF.R.U32.HI R7, RZ, R9, R8 ;  /* 0x00000009ff072219 */ /* 0x000fc80000011608 */
[----:B------:R-:W-:Y:S01]  /*a8c0*/  MOV R9, R7 ;  /* 0x0000000700097202 */ /* 0x000fe20000000f00 */
[----:B--2---:R-:W-:-:S05]  /*a8d0*/  @P3 IMAD.HI.U32 R8, R7, R12, RZ ;  /* 0x0000000c07083227 */ /* 0x004fca00078e00ff */
[----:B---3--:R-:W-:-:S05]  /*a8e0*/  @P3 SHF.R.U32.HI R9, RZ, R11, R8 ;  /* 0x0000000bff093219 */ /* 0x008fca0000011608 */
[----:B----4-:R-:W-:Y:S01]  /*a8f0*/  @P4 IMAD.HI.U32 R8, R9, R2, RZ ;  /* 0x0000000209084227 */ /* 0x010fe200078e00ff */
[----:B------:R-:W-:-:S04]  /*a900*/  MOV R2, R9 ;  /* 0x0000000900027202 */ /* 0x000fc80000000f00 */
[----:B------:R-:W-:Y:S02]  /*a910*/  @P4 SHF.R.U32.HI R2, RZ, R3, R8 ;  /* 0x00000003ff024219 */ /* 0x000fe40000011608 */
[----:B------:R-:W-:Y:S02]  /*a920*/  IADD3 R3, -R9, RZ, RZ ;  /* 0x000000ff09037210 */ /* 0x000fe40007ffe1ff */
[----:B------:R-:W-:-:S03]  /*a930*/  IADD3 R2, -R2, RZ, RZ ;  /* 0x000000ff02027210 */ /* 0x000fc60007ffe1ff */
[----:B------:R-:W-:Y:S02]  /*a940*/  IMAD R10, R10, R3, R7 ;  /* 0x000000030a0a7224 */ /* 0x000fe400078e0207 */
[----:B------:R-:W-:Y:S01]  /*a950*/  IMAD R2, R13, R2, R9 ;  /* 0x000000020d027224 */ /* 0x000fe200078e0209 */
[----:B------:R-:W-:Y:S06]  /*a960*/  BRA.DIV UR4, `(.L_x_78) ;  /* 0x0000001e04507947 */ /* 0x000fec000b800000 */
[----:B------:R-:W-:-:S13]  /*a970*/  ELECT P6, URZ, PT ;  /* 0x00000000003f782f */ /* 0x000fda00038c0000 */
.L_x_129:
[----:B------:R-:W-:Y:S01]  /*a980*/  IADD3 R3, -R7, RZ, RZ ;  /* 0x000000ff07037210 */ /* 0x000fe20007ffe1ff */
[----:B------:R-:W-:Y:S04]  /*a990*/  BSSY B1, `(.L_x_79) ;  /* 0x0000039000017945 */ /* 0x000fe80003800000 */
[----:B------:R-:W-:Y:S01]  /*a9a0*/  IMAD R3, R6, R3, R17 ;  /* 0x0000000306037224 */ /* 0x000fe200078e0211 */
[----:B------:R-:W-:-:S04]  /*a9b0*/  MOV R6, RZ ;  /* 0x000000ff00067202 */ /* 0x000fc80000000f00 */
[----:B------:R-:W-:Y:S01]  /*a9c0*/  SHF.L.U32 R3, R3, 0x7, RZ ;  /* 0x0000000703037819 */ /* 0x000fe200000006ff */
[----:B------:R-:W-:Y:S06]  /*a9d0*/  @!P6 BRA `(.L_x_80) ;  /* 0x0000000000d0e947 */ /* 0x000fec0003800000 */
[----:B------:R-:W1:Y:S01]  /*a9e0*/  S2R R7, SR_CgaCtaId ;  /* 0x0000000000077919 */ /* 0x000e620000008800 */
[----:B------:R-:W-:-:S04]  /*a9f0*/  MOV R6, 0x400 ;  /* 0x0000040000067802 */ /* 0x000fc80000000f00 */
[----:B-1----:R-:W-:Y:S02]  /*aa00*/  LEA R9, R7, R6, 0x18 ;  /* 0x0000000607097211 */ /* 0x002fe400078ec0ff */
[----:B------:R-:W-:Y:S02]  /*aa10*/  SHF.L.U32 R6, R5, 0x1f, RZ ;  /* 0x0000001f05067819 */ /* 0x000fe400000006ff */
[----:B------:R-:W-:-:S04]  /*aa20*/  LEA R7, R0, R9, 0x3 ;  /* 0x0000000900077211 */ /* 0x000fc800078e18ff */
[----:B------:R-:W1:Y:S02]  /*aa30*/  SYNCS.PHASECHK.TRANS64.TRYWAIT P2, [R7+URZ+0x64460], R6 ;  /* 0x06446006070075a7 */ /* 0x000e64000804017f */
[----:B-1----:R-:W-:Y:S05]  /*aa40*/  @!P2 BRA `(.L_x_81) ;  /* 0x0000001c0038a947 */ /* 0x002fea0003800000 */
.L_x_130:
[----:B------:R-:W-:Y:S01]  /*aa50*/  UPRMT UR4, UR20, 0x9910, URZ ;  /* 0x0000991014047896 */ /* 0x000fe2000800003f */
[----:B-1----:R-:W-:-:S03]  /*aa60*/  @P1 MOV R6, 0x8000 ;  /* 0x0000800000061802 */ /* 0x002fc60000000f00 */
[----:B------:R-:W-:Y:S01]  /*aa70*/  UISETP.NE.AND UP0, UPT, UR4, 0x2, UPT ;  /* 0x000000020400788c */ /* 0x000fe2000bf05270 */
[----:B------:R1:W-:Y:S05]  /*aa80*/  @P1 SYNCS.ARRIVE.TRANS64 RZ, [R7+URZ+0x64450], R6 ;  /* 0x0644500607ff19a7 */ /* 0x0003ea000800003f */
[----:B------:R-:W-:-:S13]  /*aa90*/  PLOP3.LUT P2, PT, PT, PT, UP0, 0x80, 0x0 ;  /* 0x000000000000781c */ /* 0x000fda0003f4f008 */
[----:B-1----:R-:W-:Y:S05]  /*aaa0*/  @P2 BRA `(.L_x_82) ;  /* 0x0000000000042947 */ /* 0x002fea0003800000 */
[----:B------:R-:W-:Y:S01]  /*aab0*/  BPT.TRAP 0x1 ;  /* 0x000000040000795c */ /* 0x000fe20000300000 */
.L_x_82:
[----:B------:R-:W-:Y:S05]  /*aac0*/  @P0 BRA `(.L_x_83) ;  /* 0x0000000000040947 */ /* 0x000fea0003800000 */
[----:B------:R-:W-:Y:S01]  /*aad0*/  BPT.TRAP 0x1 ;  /* 0x000000040000795c */ /* 0x000fe20000300000 */
.L_x_83:
[----:B------:R-:W-:Y:S01]  /*aae0*/  R2UR UR5, R9 ;  /* 0x00000000090572ca */ /* 0x000fe200000e0000 */
[----:B------:R-:W-:Y:S01]  /*aaf0*/  UIADD3 UR4, UP0, UR18, 0xf0, URZ ;  /* 0x000000f012047890 */ /* 0x000fe2000ff1e03f */
[----:B------:R-:W-:Y:S01]  /*ab00*/  R2UR UR8, R0 ;  /* 0x00000000000872ca */ /* 0x000fe200000e0000 */
[----:B------:R-:W-:Y:S01]  /*ab10*/  UMOV UR10, URZ ;  /* 0x0000003f000a7c82 */ /* 0x000fe20008000000 */
[----:B------:R-:W-:Y:S01]  /*ab20*/  R2UR UR9, R7 ;  /* 0x00000000070972ca */ /* 0x000fe200000e0000 */
[----:B------:R-:W-:Y:S01]  /*ab30*/  UMOV UR6, 0x0 ;  /* 0x0000000000067882 */ /* 0x000fe20000000000 */
[----:B------:R-:W-:Y:S01]  /*ab40*/  R2UR UR11, R3 ;  /* 0x00000000030b72ca */ /* 0x000fe200000e0000 */
[----:B------:R-:W-:Y:S01]  /*ab50*/  UMOV UR7, 0x10000000 ;  /* 0x1000000000077882 */ /* 0x000fe20000000000 */
[----:B------:R-:W-:Y:S01]  /*ab60*/  R2UR UR12, R10 ;  /* 0x000000000a0c72ca */ /* 0x000fe200000e0000 */
[----:B------:R-:W-:Y:S01]  /*ab70*/  UMOV UR15, 0x40 ;  /* 0x00000040000f7882 */ /* 0x000fe20000000000 */
[----:B------:R-:W-:-:S02]  /*ab80*/  R2UR UR13, R2 ;  /* 0x00000000020d72ca */ /* 0x000fc400000e0000 */
[----:B------:R-:W-:-:S03]  /*ab90*/  IADD3 R0, R0, 0x1, RZ ;  /* 0x0000000100007810 */ /* 0x000fc60007ffe0ff */
[----:B------:R-:W-:Y:S01]  /*aba0*/  ULEA UR8, UR8, UR5, 0xf ;  /* 0x0000000508087291 */ /* 0x000fe2000f8e783f */
[C---:B------:R-:W-:Y:S01]  /*abb0*/  ISETP.NE.AND P2, PT, R0.reuse, 0x2, PT ;  /* 0x000000020000780c */ /* 0x040fe20003f45270 */
[----:B------:R-:W-:Y:S02]  /*abc0*/  UIADD3 UR9, UR9, 0x64450, URZ ;  /* 0x0006445009097890 */ /* 0x000fe4000fffe03f */
[----:B------:R-:W-:Y:S01]  /*abd0*/  UIADD3.X UR5, URZ, UR19, URZ, UP0, !UPT ;  /* 0x000000133f057290 */ /* 0x000fe200087fe43f */
[----:B------:R-:W-:Y:S01]  /*abe0*/  SEL R6, RZ, 0x1, P2 ;  /* 0x00000001ff067807 */ /* 0x000fe20001000000 */
[----:B------:R-:W-:Y:S01]  /*abf0*/  UIADD3 UR14, UR8, 0x2000, URZ ;  /* 0x00002000080e7890 */ /* 0x000fe2000fffe03f */
[----:B------:R-:W-:Y:S01]  /*ac00*/  SEL R0, R0, RZ, P2 ;  /* 0x000000ff00007207 */ /* 0x000fe20001000000 */
[----:B------:R-:W-:Y:S01]  /*ac10*/  UIADD3 UR16, UR8, 0x4000, URZ ;  /* 0x0000400008107890 */ /* 0x000fe2000fffe03f */
[----:B------:R-:W-:Y:S01]  /*ac20*/  LOP3.LUT R5, R5, R6, RZ, 0x3c, !PT ;  /* 0x0000000605057212 */ /* 0x000fe200078e3cff */
[----:B------:R-:W-:Y:S01]  /*ac30*/  UIADD3 UR17, UR8, 0x6000, URZ ;  /* 0x0000600008117890 */ /* 0x000fe2000fffe03f */
[----:B------:R-:W-:-:S02]  /*ac40*/  MOV R6, 0x40 ;  /* 0x0000004000067802 */ /* 0x000fc40000000f00 */
[----:B------:R1:W-:Y:S02]  /*ac50*/  UTMALDG.4D [UR8], [UR4], desc[UR6] ;  /* 0x00000608040075b4 */ /* 0x0003e40008019000 */
[----:B-1----:R-:W-:Y:S01]  /*ac60*/  UMOV UR8, UR14 ;  /* 0x0000000e00087c82 */ /* 0x002fe20008000000 */
[----:B------:R-:W-:Y:S01]  /*ac70*/  UMOV UR10, UR15 ;  /* 0x0000000f000a7c82 */ /* 0x000fe20008000000 */
[----:B------:R-:W-:Y:S01]  /*ac80*/  UMOV UR14, 0x80 ;  /* 0x00000080000e7882 */ /* 0x000fe20000000000 */
[----:B------:R1:W-:Y:S02]  /*ac90*/  UTMALDG.4D [UR8], [UR4], desc[UR6] ;  /* 0x00000608040075b4 */ /* 0x0003e40008019000 */
[----:B-1----:R-:W-:Y:S01]  /*aca0*/  UMOV UR8, UR16 ;  /* 0x0000001000087c82 */ /* 0x002fe20008000000 */
[----:B------:R-:W-:Y:S01]  /*acb0*/  UMOV UR10, UR14 ;  /* 0x0000000e000a7c82 */ /* 0x000fe20008000000 */
[----:B------:R-:W-:Y:S01]  /*acc0*/  UMOV UR14, 0xc0 ;  /* 0x000000c0000e7882 */ /* 0x000fe20000000000 */
[----:B------:R1:W-:Y:S02]  /*acd0*/  UTMALDG.4D [UR8], [UR4], desc[UR6] ;  /* 0x00000608040075b4 */ /* 0x0003e40008019000 */
[----:B-1----:R-:W-:Y:S01]  /*ace0*/  UMOV UR8, UR17 ;  /* 0x0000001100087c82 */ /* 0x002fe20008000000 */
[----:B------:R-:W-:-:S02]  /*acf0*/  UMOV UR10, UR14 ;  /* 0x0000000e000a7c82 */ /* 0x000fc40008000000 */
[----:B------:R1:W-:Y:S02]  /*ad00*/  UTMALDG.4D [UR8], [UR4], desc[UR6] ;  /* 0x00000608040075b4 */ /* 0x0003e40008019000 */
[----:B-1----:R-:W-:Y:S01]  /*ad10*/  NOP ;  /* 0x0000000000007918 */ /* 0x002fe20000000000 */
.L_x_80:
[----:B------:R-:W-:Y:S05]  /*ad20*/  BSYNC B1 ;  /* 0x0000000000017941 */ /* 0x000fea0003800000 */
.L_x_79:
[----:B------:R-:W-:Y:S01]  /*ad30*/  LOP3.LUT P2, RZ, R4, 0xff, RZ, 0xc0, !PT ;  /* 0x000000ff04ff7812 */ /* 0x000fe2000784c0ff */
[----:B------:R-:W-:-:S12]  /*ad40*/  BSSY B1, `(.L_x_84) ;  /* 0x0000009000017945 */ /* 0x000fd80003800000 */
[----:B------:R-:W-:Y:S05]  /*ad50*/  @!P2 BRA `(.L_x_85) ;  /* 0x00000000001ca947 */ /* 0x000fea0003800000 */
[----:B------:R-:W1:Y:S01]  /*ad60*/  S2R R7, SR_CgaCtaId ;  /* 0x0000000000077919 */ /* 0x000e620000008800 */
[----:B------:R-:W-:-:S04]  /*ad70*/  MOV R4, 0x400 ;  /* 0x0000040000047802 */ /* 0x000fc80000000f00 */
[----:B-1----:R-:W-:Y:S02]  /*ad80*/  LEA R7, R7, R4, 0x18 ;  /* 0x0000000407077211 */ /* 0x002fe400078ec0ff */
[----:B------:R-:W-:Y:S02]  /*ad90*/  SHF.L.U32 R4, RZ, 0x1f, RZ ;  /* 0x0000001fff047819 */ /* 0x000fe400000006ff */
[----:B------:R1:W-:Y:S02]  /*ada0*/  SYNCS.ARRIVE.TRANS64.A1T0 RZ, [R7+URZ+0x644b0], RZ ;  /* 0x0644b0ff07ff79a7 */ /* 0x0003e4000810003f */
[----:B------:R-:W2:Y:S02]  /*adb0*/  SYNCS.PHASECHK.TRANS64.TRYWAIT P2, [R7+URZ+0x644b0], R4 ;  /* 0x0644b004070075a7 */ /* 0x000ea4000804017f */
[----:B-12---:R-:W-:Y:S05]  /*adc0*/  @!P2 BRA `(.L_x_86) ;  /* 0x00000018006ca947 */ /* 0x006fea0003800000 */
.L_x_85:
[----:B------:R-:W-:Y:S05]  /*add0*/  BSYNC B1 ;  /* 0x0000000000017941 */ /* 0x000fea0003800000 */
.L_x_84:
[----:B------:R-:W-:Y:S04]  /*ade0*/  BSSY B1, `(.L_x_87) ;  /* 0x0000037000017945 */ /* 0x000fe80003800000 */
[----:B------:R-:W-:Y:S05]  /*adf0*/  @!P6 BRA `(.L_x_88) ;  /* 0x0000000000d4e947 */ /* 0x000fea0003800000 */
[----:B-1----:R-:W1:Y:S01]  /*ae00*/  S2R R7, SR_CgaCtaId ;  /* 0x0000000000077919 */ /* 0x002e620000008800 */
[----:B------:R-:W-:Y:S02]  /*ae10*/  MOV R4, 0x400 ;  /* 0x0000040000047802 */ /* 0x000fe40000000f00 */
[----:B------:R-:W-:Y:S02]  /*ae20*/  SHF.L.U32 R9, R5, 0x1f, RZ ;  /* 0x0000001f05097819 */ /* 0x000fe400000006ff */
[----:B-1----:R-:W-:-:S04]  /*ae30*/  LEA R7, R7, R4, 0x18 ;  /* 0x0000000407077211 */ /* 0x002fc800078ec0ff */
[----:B------:R-:W-:-:S04]  /*ae40*/  LEA R4, R0, R7, 0x3 ;  /* 0x0000000700047211 */ /* 0x000fc800078e18ff */
[----:B------:R-:W1:Y:S02]  /*ae50*/  SYNCS.PHASECHK.TRANS64.TRYWAIT P2, [R4+URZ+0x64460], R9 ;  /* 0x06446009040075a7 */ /* 0x000e64000804017f */
[----:B-1----:R-:W-:Y:S05]  /*ae60*/  @!P2 BRA `(.L_x_89) ;  /* 0x000000180058a947 */ /* 0x002fea0003800000 */
.L_x_131:
[----:B------:R-:W-:Y:S01]  /*ae70*/  UPRMT UR4, UR20, 0x9910, URZ ;  /* 0x0000991014047896 */ /* 0x000fe2000800003f */
[----:B-1----:R-:W-:-:S03]  /*ae80*/  @P1 MOV R9, 0x8000 ;  /* 0x0000800000091802 */ /* 0x002fc60000000f00 */
[----:B------:R-:W-:Y:S01]  /*ae90*/  UISETP.NE.AND UP0, UPT, UR4, 0x2, UPT ;  /* 0x000000020400788c */ /* 0x000fe2000bf05270 */
[----:B------:R1:W-:Y:S05]  /*aea0*/  @P1 SYNCS.ARRIVE.TRANS64 RZ, [R4+URZ+0x64450], R9 ;  /* 0x0644500904ff19a7 */ /* 0x0003ea000800003f */
[----:B------:R-:W-:-:S13]  /*aeb0*/  PLOP3.LUT P2, PT, PT, PT, UP0, 0x80, 0x0 ;  /* 0x000000000000781c */ /* 0x000fda0003f4f008 */
[----:B-1----:R-:W-:Y:S05]  /*aec0*/  @P2 BRA `(.L_x_90) ;  /* 0x0000000000042947 */ /* 0x002fea0003800000 */
[----:B------:R-:W-:Y:S01]  /*aed0*/  BPT.TRAP 0x1 ;  /* 0x000000040000795c */ /* 0x000fe20000300000 */
.L_x_90:
[----:B------:R-:W-:Y:S05]  /*aee0*/  @P0 BRA `(.L_x_91) ;  /* 0x0000000000040947 */ /* 0x000fea0003800000 */
[----:B------:R-:W-:Y:S01]  /*aef0*/  BPT.TRAP 0x1 ;  /* 0x000000040000795c */ /* 0x000fe20000300000 */
.L_x_91:
        /* <DEDUP_REMOVED lines=11> */
[----:B------:R-:W-:Y:S02]  /*afb0*/  R2UR UR13, R2 ;  /* 0x00000000020d72ca */ /* 0x000fe400000e0000 */
[----:B------:R-:W-:-:S03]  /*afc0*/  IADD3 R0, R0, 0x1, RZ ;  /* 0x0000000100007810 */ /* 0x000fc60007ffe0ff */
[----:B------:R-:W-:Y:S01]  /*afd0*/  UIADD3 UR11, UR11, UR9, URZ ;  /* 0x000000090b0b7290 */ /* 0x000fe2000fffe03f */
[C---:B------:R-:W-:Y:S01]  /*afe0*/  ISETP.NE.AND P2, PT, R0.reuse, 0x2, PT ;  /* 0x000000020000780c */ /* 0x040fe20003f45270 */
[----:B------:R-:W-:Y:S02]  /*aff0*/  ULEA UR8, UR8, UR5, 0xf ;  /* 0x0000000508087291 */ /* 0x000fe4000f8e783f */
[----:B------:R-:W-:Y:S01]  /*b000*/  UIADD3 UR9, UR14, 0x64450, URZ ;  /* 0x000644500e097890 */ /* 0x000fe2000fffe03f */
[----:B------:R-:W-:Y:S01]  /*b010*/  SEL R2, RZ, 0x1, P2 ;  /* 0x00000001ff027807 */ /* 0x000fe20001000000 */
[----:B------:R-:W-:Y:S01]  /*b020*/  UIADD3.X UR5, URZ, UR19, URZ, UP0, !UPT ;  /* 0x000000133f057290 */ /* 0x000fe200087fe43f */
[----:B------:R-:W-:Y:S01]  /*b030*/  SEL R0, R0, RZ, P2 ;  /* 0x000000ff00007207 */ /* 0x000fe20001000000 */
[----:B------:R-:W-:Y:S01]  /*b040*/  UIADD3 UR14, UR8, 0x2000, URZ ;  /* 0x00002000080e7890 */ /* 0x000fe2000fffe03f */
[----:B------:R-:W-:Y:S01]  /*b050*/  LOP3.LUT R5, R5, R2, RZ, 0x3c, !PT ;  /* 0x0000000205057212 */ /* 0x000fe200078e3cff */
[----:B------:R-:W-:-:S02]  /*b060*/  UIADD3 UR16, UR8, 0x4000, URZ ;  /* 0x0000400008107890 */ /* 0x000fc4000fffe03f */
[----:B------:R-:W-:-:S03]  /*b070*/  UIADD3 UR17, UR8, 0x6000, URZ ;  /* 0x0000600008117890 */ /* 0x000fc6000fffe03f */
        /* <DEDUP_REMOVED lines=12> */
[----:B--2---:R-:W-:Y:S01]  /*b140*/  NOP ;  /* 0x0000000000007918 */ /* 0x004fe20000000000 */
.L_x_88:
[----:B------:R-:W-:Y:S05]  /*b150*/  BSYNC B1 ;  /* 0x0000000000017941 */ /* 0x000fea0003800000 */
.L_x_87:
[----:B------:R-:W-:Y:S02]  /*b160*/  IADD3 R17, R17, UR21, RZ ;  /* 0x0000001511117c10 */ /* 0x000fe4000fffe0ff */
[----:B-1----:R-:W-:Y:S02]  /*b170*/  PRMT R4, RZ, 0x7610, R4 ;  /* 0x00007610ff047816 */ /* 0x002fe40000000004 */
[----:B------:R-:W-:-:S13]  /*b180*/  ISETP.GE.AND P2, PT, R17, UR22, PT ;  /* 0x0000001611007c0c */ /* 0x000fda000bf46270 */
[----:B------:R-:W-:Y:S05]  /*b190*/  @!P2 BRA `(.L_x_92) ;  /* 0xfffffff40090a947 */ /* 0x000fea000383ffff */
[----:B------:R-:W-:Y:S05]  /*b1a0*/  BSYNC B0 ;  /* 0x0000000000007941 */ /* 0x000fea0003800000 */
.L_x_77:
[----:B------:R-:W-:Y:S05]  /*b1b0*/  EXIT ;  /* 0x000000000000794d */ /* 0x000fea0003800000 */
.L_x_76:
[----:B-1----:R-:W-:Y:S02]  /*b1c0*/  ULDC UR4, c[0x0][0xa00] ;  /* 0x0002800000047ab9 */ /* 0x002fe40000000800 */
[----:B------:R-:W-:-:S13]  /*b1d0*/  ISETP.GE.AND P0, PT, R17, UR4, PT ;  /* 0x0000000411007c0c */ /* 0x000fda000bf06270 */
[----:B------:R-:W-:Y:S05]  /*b1e0*/  @P0 EXIT ;  /* 0x000000000000094d */ /* 0x000fea0003800000 */
[----:B------:R-:W-:Y:S01]  /*b1f0*/  R2UR UR4, R18 ;  /* 0x00000000120472ca */ /* 0x000fe200000e0000 */
[----:B------:R-:W-:Y:S01]  /*b200*/  BSSY B0, `(.L_x_93) ;  /* 0x000011f000007945 */ /* 0x000fe20003800000 */
[----:B------:R-:W-:Y:S01]  /*b210*/  LOP3.LUT P0, RZ, R2, 0x1f, RZ, 0xc0, !PT ;  /* 0x0000001f02ff7812 */ /* 0x000fe2000780c0ff */
[----:B------:R-:W-:Y:S01]  /*b220*/  ULDC.64 UR16, c[0x0][0x198] ;  /* 0x0000660000107ab9 */ /* 0x000fe20000000a00 */
[----:B------:R-:W-:Y:S01]  /*b230*/  MOV R5, 0x1 ;  /* 0x0000000100057802 */ /* 0x000fe20000000f00 */
[----:B------:R-:W-:Y:S01]  /*b240*/  ULDC UR21, c[0x0][0xc] ;  /* 0x0000030000157ab9 */ /* 0x000fe20000000800 */
[----:B------:R-:W-:Y:S02]  /*b250*/  PLOP3.LUT P0, PT, P0, P2, PT, 0x2a, 0x0 ;  /* 0x000000000000781c */ /* 0x000fe40000704572 */
[----:B------:R-:W-:Y:S02]  /*b260*/  MOV R0, RZ ;  /* 0x000000ff00007202 */ /* 0x000fe40000000f00 */
[----:B------:R-:W-:-:S03]  /*b270*/  MOV R4, 0x1 ;  /* 0x0000000100047802 */ /* 0x000fc60000000f00 */
[----:B------:R-:W-:-:S12]  /*b280*/  ULOP3.LUT UR20, UR4, 0x2, URZ, 0xfc, !UPT ;  /* 0x0000000204147892 */ /* 0x000fd8000f8efc3f */
.L_x_120:
[----:B------:R-:W1:Y:S01]  /*b290*/  LDC R2, c[0x0][0xa04] ;  /* 0x00028100ff027b82 */ /* 0x000e620000000800 */
[----:B------:R-:W-:-:S07]  /*b2a0*/  UMOV UR4, 0xffffffff ;  /* 0xffffffff00047882 */ /* 0x000fce0000000000 */
        /* <DEDUP_REMOVED lines=9> */
[----:B-1----:R-:W-:Y:S01]  /*b340*/  @P3 IMAD.HI.U32 R10, R17, R6, RZ ;  /* 0x00000006110a3227 */ /* 0x002fe200078e00ff */
[----:B------:R-:W-:-:S04]  /*b350*/  MOV R6, R17 ;  /* 0x0000001100067202 */ /* 0x000fc80000000f00 */
[----:B------:R-:W-:-:S04]  /*b360*/  @P3 SHF.R.U32.HI R6, RZ, R7, R10 ;  /* 0x00000007ff063219 */ /* 0x000fc8000001160a */
[----:B------:R-:W-:Y:S01]  /*b370*/  MOV R7, R6 ;  /* 0x0000000600077202 */ /* 0x000fe20000000f00 */
[----:B--2---:R-:W-:-:S05]  /*b380*/  @P4 IMAD.HI.U32 R9, R6, R9, RZ ;  /* 0x0000000906094227 */ /* 0x004fca00078e00ff */
[----:B---3--:R-:W-:-:S04]  /*b390*/  @P4 SHF.R.U32.HI R7, RZ, R12, R9 ;  /* 0x0000000cff074219 */ /* 0x008fc80000011609 */
[----:B------:R-:W-:Y:S01]  /*b3a0*/  MOV R9, R7 ;  /* 0x0000000700097202 */ /* 0x000fe20000000f00 */
[----:B----4-:R-:W-:-:S05]  /*b3b0*/  @P5 IMAD.HI.U32 R2, R7, R2, RZ ;  /* 0x0000000207025227 */ /* 0x010fca00078e00ff */
[----:B------:R-:W-:Y:S02]  /*b3c0*/  @P5 SHF.R.U32.HI R9, RZ, R3, R2 ;  /* 0x00000003ff095219 */ /* 0x000fe40000011602 */
[----:B------:R-:W-:-:S05]  /*b3d0*/  IADD3 R3, -R7, RZ, RZ ;  /* 0x000000ff07037210 */ /* 0x000fca0007ffe1ff */
[----:B------:R-:W-:Y:S01]  /*b3e0*/  IMAD R2, R11, R3, R6 ;  /* 0x000000030b027224 */ /* 0x000fe200078e0206 */
[----:B------:R-:W-:-:S05]  /*b3f0*/  IADD3 R3, -R9, RZ, RZ ;  /* 0x000000ff09037210 */ /* 0x000fca0007ffe1ff */
[----:B------:R-:W-:Y:S01]  /*b400*/  IMAD R3, R8, R3, R7 ;  /* 0x0000000308037224 */ /* 0x000fe200078e0207 */
[----:B------:R-:W-:Y:S06]  /*b410*/  BRA.DIV UR4, `(.L_x_94) ;  /* 0x0000001604007947 */ /* 0x000fec000b800000 */
[----:B------:R-:W-:-:S13]  /*b420*/  ELECT P6, URZ, PT ;  /* 0x00000000003f782f */ /* 0x000fda00038c0000 */
.L_x_134:
[----:B------:R-:W1:Y:S01]  /*b430*/  LDC R6, c[0x0][0x28c] ;  /* 0x0000a300ff067b82 */ /* 0x000e620000000800 */
[----:B------:R-:W-:Y:S01]  /*b440*/  BSSY B1, `(.L_x_95) ;  /* 0x0000036000017945 */ /* 0x000fe20003800000 */
[----:B-1----:R-:W-:-:S13]  /*b450*/  ISETP.GT.AND P3, PT, R6, RZ, P6 ;  /* 0x000000ff0600720c */ /* 0x002fda0003764270 */
[----:B------:R-:W-:Y:S05]  /*b460*/  @!P3 BRA `(.L_x_96) ;  /* 0x0000000000ccb947 */ /* 0x000fea0003800000 */
[----:B------:R-:W1:Y:S01]  /*b470*/  S2R R8, SR_CgaCtaId ;  /* 0x0000000000087919 */ /* 0x000e620000008800 */
[----:B------:R-:W-:-:S04]  /*b480*/  MOV R7, 0x400 ;  /* 0x0000040000077802 */ /* 0x000fc80000000f00 */
[----:B-1----:R-:W-:Y:S02]  /*b490*/  LEA R9, R8, R7, 0x18 ;  /* 0x0000000708097211 */ /* 0x002fe400078ec0ff */
[----:B------:R-:W-:Y:S02]  /*b4a0*/  SHF.L.U32 R7, R4, 0x1f, RZ ;  /* 0x0000001f04077819 */ /* 0x000fe400000006ff */
[----:B------:R-:W-:-:S04]  /*b4b0*/  LEA R8, R0, R9, 0x3 ;  /* 0x0000000900087211 */ /* 0x000fc800078e18ff */
[----:B------:R-:W1:Y:S02]  /*b4c0*/  SYNCS.PHASECHK.TRANS64.TRYWAIT P4, [R8+URZ+0x64428], R7 ;  /* 0x06442807080075a7 */ /* 0x000e64000808017f */
[----:B-1----:R-:W-:Y:S05]  /*b4d0*/  @!P4 BRA `(.L_x_97) ;  /* 0x0000001000f0c947 */ /* 0x002fea0003800000 */
.L_x_135:
[----:B------:R-:W-:Y:S01]  /*b4e0*/  UPRMT UR4, UR20, 0x9910, URZ ;  /* 0x0000991014047896 */ /* 0x000fe2000800003f */
[----:B-1----:R-:W-:-:S03]  /*b4f0*/  @P2 MOV R7, 0x10000 ;  /* 0x0001000000072802 */ /* 0x002fc60000000f00 */
[----:B------:R-:W-:Y:S01]  /*b500*/  UISETP.NE.AND UP0, UPT, UR4, 0x2, UPT ;  /* 0x000000020400788c */ /* 0x000fe2000bf05270 */
[----:B------:R1:W-:Y:S05]  /*b510*/  @P2 SYNCS.ARRIVE.TRANS64 RZ, [R8+URZ+0x64400], R7 ;  /* 0x0644000708ff29a7 */ /* 0x0003ea000800003f */
[----:B------:R-:W-:-:S13]  /*b520*/  PLOP3.LUT P4, PT, PT, PT, UP0, 0x80, 0x0 ;  /* 0x000000000000781c */ /* 0x000fda0003f8f008 */
[----:B-1----:R-:W-:Y:S05]  /*b530*/  @P4 BRA `(.L_x_98) ;  /* 0x0000000000044947 */ /* 0x002fea0003800000 */
[----:B------:R-:W-:Y:S01]  /*b540*/  BPT.TRAP 0x1 ;  /* 0x000000040000795c */ /* 0x000fe20000300000 */
.L_x_98:
[----:B------:R-:W-:Y:S05]  /*b550*/  @P0 BRA `(.L_x_99) ;  /* 0x0000000000040947 */ /* 0x000fea0003800000 */
[----:B------:R-:W-:Y:S01]  /*b560*/  BPT.TRAP 0x1 ;  /* 0x000000040000795c */ /* 0x000fe20000300000 */
.L_x_99:
[----:B------:R-:W-:Y:S01]  /*b570*/  LEA R9, R0, R9, 0x10 ;  /* 0x0000000900097211 */ /* 0x000fe200078e80ff */
[----:B------:R-:W-:Y:S01]  /*b580*/  UIADD3 UR4, UP0, UR16, 0x1f0, URZ ;  /* 0x000001f010047890 */ /* 0x000fe2000ff1e03f */
[----:B------:R-:W-:Y:S01]  /*b590*/  R2UR UR9, R8 ;  /* 0x00000000080972ca */ /* 0x000fe200000e0000 */
[----:B------:R-:W-:Y:S01]  /*b5a0*/  UMOV UR10, URZ ;  /* 0x0000003f000a7c82 */ /* 0x000fe20008000000 */
[----:B------:R-:W-:Y:S01]  /*b5b0*/  R2UR UR14, R9 ;  /* 0x00000000090e72ca */ /* 0x000fe200000e0000 */
[----:B------:R-:W-:Y:S01]  /*b5c0*/  UIADD3.X UR5, URZ, UR17, URZ, UP0, !UPT ;  /* 0x000000113f057290 */ /* 0x000fe200087fe43f */
[----:B------:R-:W-:Y:S01]  /*b5d0*/  R2UR UR12, R2 ;  /* 0x00000000020c72ca */ /* 0x000fe200000e0000 */
[----:B------:R-:W-:Y:S01]  /*b5e0*/  UMOV UR6, 0x0 ;  /* 0x0000000000067882 */ /* 0x000fe20000000000 */
[----:B------:R-:W-:Y:S01]  /*b5f0*/  R2UR UR13, R3 ;  /* 0x00000000030d72ca */ /* 0x000fe200000e0000 */
[----:B------:R-:W-:Y:S01]  /*b600*/  UMOV UR7, 0x10000000 ;  /* 0x1000000000077882 */ /* 0x000fe20000000000 */
[----:B------:R-:W-:Y:S01]  /*b610*/  UMOV UR11, URZ ;  /* 0x0000003f000b7c82 */ /* 0x000fe20008000000 */
[----:B------:R-:W-:Y:S01]  /*b620*/  UMOV UR19, 0x40 ;  /* 0x0000004000137882 */ /* 0x000fe20000000000 */
[----:B------:R-:W-:-:S03]  /*b630*/  IADD3 R0, R0, 0x1, RZ ;  /* 0x0000000100007810 */ /* 0x000fc60007ffe0ff */
[----:B------:R-:W-:Y:S01]  /*b640*/  UIADD3 UR9, UR9, 0x64400, URZ ;  /* 0x0006440009097890 */ /* 0x000fe2000fffe03f */
[C---:B------:R-:W-:Y:S01]  /*b650*/  ISETP.NE.AND P4, PT, R0.reuse, 0x5, PT ;  /* 0x000000050000780c */ /* 0x040fe20003f85270 */
[----:B------:R-:W-:Y:S02]  /*b660*/  UIADD3 UR8, UR14, 0x10000, URZ ;  /* 0x000100000e087890 */ /* 0x000fe4000fffe03f */
[----:B------:R-:W-:Y:S01]  /*b670*/  UIADD3 UR15, UR14, 0x14000, URZ ;  /* 0x000140000e0f7890 */ /* 0x000fe2000fffe03f */
[----:B------:R-:W-:Y:S01]  /*b680*/  SEL R7, RZ, 0x1, P4 ;  /* 0x00000001ff077807 */ /* 0x000fe20002000000 */
[----:B------:R-:W-:Y:S01]  /*b690*/  UIADD3 UR18, UR14, 0x18000, URZ ;  /* 0x000180000e127890 */ /* 0x000fe2000fffe03f */
[----:B------:R-:W-:Y:S01]  /*b6a0*/  SEL R0, R0, RZ, P4 ;  /* 0x000000ff00007207 */ /* 0x000fe20002000000 */
[----:B------:R-:W-:Y:S01]  /*b6b0*/  UIADD3 UR14, UR14, 0x1c000, URZ ;  /* 0x0001c0000e0e7890 */ /* 0x000fe2000fffe03f */
[----:B------:R-:W-:Y:S02]  /*b6c0*/  LOP3.LUT R4, R4, R7, RZ, 0x3c, !PT ;  /* 0x0000000704047212 */ /* 0x000fe400078e3cff */
        /* <DEDUP_REMOVED lines=13> */
.L_x_96:
[----:B------:R-:W-:Y:S05]  /*b7a0*/  BSYNC B1 ;  /* 0x0000000000017941 */ /* 0x000fea0003800000 */
.L_x_95:
        /* <DEDUP_REMOVED lines=10> */
.L_x_101:
[----:B------:R-:W-:Y:S05]  /*b850*/  BSYNC B1 ;  /* 0x0000000000017941 */ /* 0x000fea0003800000 */
.L_x_100:
[----:B------:R-:W-:Y:S01]  /*b860*/  BSSY B1, `(.L_x_103) ;  /* 0x0000037000017945 */ /* 0x000fe20003800000 */
[----:B-1----:R-:W-:-:S03]  /*b870*/  MOV R8, RZ ;  /* 0x000000ff00087202 */ /* 0x002fc60000000f00 */
        /* <DEDUP_REMOVED lines=8> */
.L_x_136:
[----:B------:R-:W-:Y:S01]  /*b900*/  UPRMT UR4, UR20, 0x9910, URZ ;  /* 0x0000991014047896 */ /* 0x000fe2000800003f */
[----:B-1----:R-:W-:-:S03]  /*b910*/  @P2 MOV R8, 0x10000 ;  /* 0x0001000000082802 */ /* 0x002fc60000000f00 */
[----:B------:R-:W-:Y:S01]  /*b920*/  UISETP.NE.AND UP0, UPT, UR4, 0x2, UPT ;  /* 0x000000020400788c */ /* 0x000fe2000bf05270 */
[----:B------:R1:W-:Y:S05]  /*b930*/  @P2 SYNCS.ARRIVE.TRANS64 RZ, [R7+URZ+0x64400], R8 ;  /* 0x0644000807ff29a7 */ /* 0x0003ea000800003f */
[----:B------:R-:W-:-:S13]  /*b940*/  PLOP3.LUT P3, PT, PT, PT, UP0, 0x80, 0x0 ;  /* 0x000000000000781c */ /* 0x000fda0003f6f008 */
[----:B-1----:R-:W-:Y:S05]  /*b950*/  @P3 BRA `(.L_x_106) ;  /* 0x0000000000043947 */ /* 0x002fea0003800000 */
[----:B------:R-:W-:Y:S01]  /*b960*/  BPT.TRAP 0x1 ;  /* 0x000000040000795c */ /* 0x000fe20000300000 */
.L_x_106:
[----:B------:R-:W-:Y:S05]  /*b970*/  @P0 BRA `(.L_x_107) ;  /* 0x0000000000040947 */ /* 0x000fea0003800000 */
[----:B------:R-:W-:Y:S01]  /*b980*/  BPT.TRAP 0x1 ;  /* 0x000000040000795c */ /* 0x000fe20000300000 */
.L_x_107:
        /* <DEDUP_REMOVED lines=12> */
[----:B------:R-:W-:-:S02]  /*ba50*/  IADD3 R0, R0, 0x1, RZ ;  /* 0x0000000100007810 */ /* 0x000fc40007ffe0ff */
[----:B------:R-:W-:Y:S01]  /*ba60*/  MOV R8, 0x1 ;  /* 0x0000000100087802 */ /* 0x000fe20000000f00 */
        /* <DEDUP_REMOVED lines=8> */
[----:B------:R-:W-:-:S02]  /*baf0*/  LOP3.LUT R4, R4, R5, RZ, 0x3c, !PT ;  /* 0x0000000504047212 */ /* 0x000fc400078e3cff */
[----:B------:R1:W-:Y:S01]  /*bb00*/  UTMALDG.4D [UR8], [UR4], desc[UR6] ;  /* 0x00000608040075b4 */ /* 0x0003e20008019000 */
[----:B------:R-:W-:Y:S01]  /*bb10*/  UMOV UR14, 0x80 ;  /* 0x00000080000e7882 */ /* 0x000fe20000000000 */
[----:B-1----:R-:W-:Y:S01]  /*bb20*/  UMOV UR8, UR15 ;  /* 0x0000000f00087c82 */ /* 0x002fe20008000000 */
[----:B------:R-:W-:Y:S02]  /*bb30*/  UMOV UR10, UR18 ;  /* 0x00000012000a7c82 */ /* 0x000fe40008000000 */
        /* <DEDUP_REMOVED lines=9> */
.L_x_104:
[----:B------:R-:W-:Y:S05]  /*bbd0*/  BSYNC B1 ;  /* 0x0000000000017941 */ /* 0x000fea0003800000 */
.L_x_103:
[----:B------:R-:W-:-:S13]  /*bbe0*/  ISETP.GE.AND P3, PT, R6, 0x81, PT ;  /* 0x000000810600780c */ /* 0x000fda0003f66270 */
[----:B------:R-:W-:Y:S05]  /*bbf0*/  @!P3 BRA `(.L_x_108) ;  /* 0x0000000400e8b947 */ /* 0x000fea0003800000 */
[----:B------:R-:W-:Y:S01]  /*bc00*/  IADD3 R6, R6, 0x7f, RZ ;  /* 0x0000007f06067810 */ /* 0x000fe20007ffe0ff */
[----:B------:R-:W-:Y:S03]  /*bc10*/  BSSY B1, `(.L_x_108) ;  /* 0x0000078000017945 */ /* 0x000fe60003800000 */
[----:B------:R-:W-:-:S04]  /*bc20*/  SHF.R.S32.HI R5, RZ, 0x1f, R6 ;  /* 0x0000001fff057819 */ /* 0x000fc80000011406 */
[----:B------:R-:W-:-:S04]  /*bc30*/  LEA.HI R5, R5, R6, RZ, 0x7 ;  /* 0x0000000605057211 */ /* 0x000fc800078f38ff */
[----:B------:R-:W-:-:S04]  /*bc40*/  SHF.R.S32.HI R5, RZ, 0x7, R5 ;  /* 0x00000007ff057819 */ /* 0x000fc80000011405 */
[----:B------:R-:W-:-:S07]  /*bc50*/  SHF.L.U32 R5, R5, 0x1, RZ ;  /* 0x0000000105057819 */ /* 0x000fce00000006ff */
.L_x_119:
[----:B------:R-:W-:Y:S04]  /*bc60*/  BSSY B2, `(.L_x_109) ;  /* 0x0000036000027945 */ /* 0x000fe80003800000 */
[----:B------:R-:W-:Y:S05]  /*bc70*/  @!P6 BRA `(.L_x_110) ;  /* 0x0000000000d0e947 */ /* 0x000fea0003800000 */
[----:B------:R-:W1:Y:S01]  /*bc80*/  S2R R7, SR_CgaCtaId ;  /* 0x0000000000077919 */ /* 0x000e620000008800 */
[----:B------:R-:W-:Y:S02]  /*bc90*/  MOV R6, 0x400 ;  /* 0x0000040000067802 */ /* 0x000fe40000000f00 */
[----:B------:R-:W-:Y:S02]  /*bca0*/  SHF.L.U32 R9, R4, 0x1f, RZ ;  /* 0x0000001f04097819 */ /* 0x000fe400000006ff */
[----:B-1----:R-:W-:-:S04]  /*bcb0*/  LEA R7, R7, R6, 0x18 ;  /* 0x0000000607077211 */ /* 0x002fc800078ec0ff */
[----:B------:R-:W-:-:S04]  /*bcc0*/  LEA R6, R0, R7, 0x3 ;  /* 0x0000000700067211 */ /* 0x000fc800078e18ff */
[----:B------:R-:W1:Y:S02]  /*bcd0*/  SYNCS.PHASECHK.TRANS64.TRYWAIT P3, [R6+URZ+0x64428], R9 ;  /* 0x06442809060075a7 */ /* 0x000e64000806017f */
[----:B-1----:R-:W-:Y:S05]  /*bce0*/  @!P3 BRA `(.L_x_111) ;  /* 0x0000000c0028b947 */ /* 0x002fea0003800000 */
.L_x_137:
[----:B------:R-:W-:Y:S01]  /*bcf0*/  UPRMT UR4, UR20, 0x9910, URZ ;  /* 0x0000991014047896 */ /* 0x000fe2000800003f */
[----:B-1----:R-:W-:-:S03]  /*bd00*/  @P2 MOV R9, 0x10000 ;  /* 0x0001000000092802 */ /* 0x002fc60000000f00 */
[----:B------:R-:W-:Y:S01]  /*bd10*/  UISETP.NE.AND UP0, UPT, UR4, 0x2, UPT ;  /* 0x000000020400788c */ /* 0x000fe2000bf05270 */
[----:B------:R1:W-:Y:S05]  /*bd20*/  @P2 SYNCS.ARRIVE.TRANS64 RZ, [R6+URZ+0x64400], R9 ;  /* 0x0644000906ff29a7 */ /* 0x0003ea000800003f */
[----:B------:R-:W-:-:S13]  /*bd30*/  PLOP3.LUT P3, PT, PT, PT, UP0, 0x80, 0x0 ;  /* 0x000000000000781c */ /* 0x000fda0003f6f008 */
[----:B-1----:R-:W-:Y:S05]  /*bd40*/  @P3 BRA `(.L_x_112) ;  /* 0x0000000000043947 */ /* 0x002fea0003800000 */
[----:B------:R-:W-:Y:S01]  /*bd50*/  BPT.TRAP 0x1 ;  /* 0x000000040000795c */ /* 0x000fe20000300000 */
.L_x_112:
[----:B------:R-:W-:Y:S05]  /*bd60*/  @P0 BRA `(.L_x_113) ;  /* 0x0000000000040947 */ /* 0x000fea0003800000 */
[----:B------:R-:W-:Y:S01]  /*bd70*/  BPT.TRAP 0x1 ;  /* 0x000000040000795c */ /* 0x000fe20000300000 */
.L_x_113:
        /* <DEDUP_REMOVED lines=10> */
[----:B------:R-:W-:Y:S01]  /*be20*/  R2UR UR13, R3 ;  /* 0x00000000030d72ca */ /* 0x000fe200000e0000 */
[----:B------:R-:W-:Y:S01]  /*be30*/  UMOV UR18, 0x40 ;  /* 0x0000004000127882 */ /* 0x000fe20000000000 */
[----:B------:R-:W-:-:S03]  /*be40*/  IADD3 R0, R0, 0x1, RZ ;  /* 0x0000000100007810 */ /* 0x000fc60007ffe0ff */
[----:B------:R-:W-:Y:S01]  /*be50*/  UIADD3 UR9, UR9, 0x64400, URZ ;  /* 0x0006440009097890 */ /* 0x000fe2000fffe03f */
[C---:B------:R-:W-:Y:S01]  /*be60*/  ISETP.NE.AND P3, PT, R0.reuse, 0x5, PT ;  /* 0x000000050000780c */ /* 0x040fe20003f65270 */
[----:B------:R-:W-:Y:S02]  /*be70*/  UIADD3 UR8, UR14, 0x10000, URZ ;  /* 0x000100000e087890 */ /* 0x000fe4000fffe03f */
[----:B------:R-:W-:Y:S01]  /*be80*/  USHF.L.U32 UR11, UR11, 0x7, URZ ;  /* 0x000000070b0b7899 */ /* 0x000fe2000800063f */
[----:B------:R-:W-:Y:S01]  /*be90*/  SEL R7, RZ, 0x1, P3 ;  /* 0x00000001ff077807 */ /* 0x000fe20001800000 */
[----:B------:R-:W-:Y:S01]  /*bea0*/  UIADD3 UR15, UR14, 0x14000, URZ ;  /* 0x000140000e0f7890 */ /* 0x000fe2000fffe03f */
[----:B------:R-:W-:Y:S01]  /*beb0*/  SEL R0, R0, RZ, P3 ;  /* 0x000000ff00007207 */ /* 0x000fe20001800000 */
[----:B------:R-:W-:Y:S01]  /*bec0*/  UIADD3 UR19, UR14, 0x18000, URZ ;  /* 0x000180000e137890 */ /* 0x000fe2000fffe03f */
[----:B------:R-:W-:Y:S01]  /*bed0*/  LOP3.LUT R4, R4, R7, RZ, 0x3c, !PT ;  /* 0x0000000704047212 */ /* 0x000fe200078e3cff */
[----:B------:R-:W-:-:S03]  /*bee0*/  UIADD3 UR22, UR14, 0x1c000, URZ ;  /* 0x0001c0000e167890 */ /* 0x000fc6000fffe03f */
        /* <DEDUP_REMOVED lines=13> */
.L_x_110:
[----:B------:R-:W-:Y:S05]  /*bfc0*/  BSYNC B2 ;  /* 0x0000000000027941 */ /* 0x000fea0003800000 */
.L_x_109:
[----:B------:R-:W-:Y:S01]  /*bfd0*/  ISETP.LT.OR P3, PT, R5, 0x4, !P6 ;  /* 0x000000040500780c */ /* 0x000fe20007761670 */
[----:B------:R-:W-:-:S12]  /*bfe0*/  BSSY B2, `(.L_x_114) ;  /* 0x0000037000027945 */ /* 0x000fd80003800000 */
[----:B------:R-:W-:Y:S05]  /*bff0*/  @P3 BRA `(.L_x_115) ;  /* 0x0000000000d43947 */ /* 0x000fea0003800000 */
[----:B------:R-:W1:Y:S01]  /*c000*/  S2R R7, SR_CgaCtaId ;  /* 0x0000000000077919 */ /* 0x000e620000008800 */
[----:B------:R-:W-:Y:S02]  /*c010*/  MOV R6, 0x400 ;  /* 0x0000040000067802 */ /* 0x000fe40000000f00 */
[----:B------:R-:W-:Y:S02]  /*c020*/  SHF.L.U32 R9, R4, 0x1f, RZ ;  /* 0x0000001f04097819 */ /* 0x000fe400000006ff */
[----:B-1----:R-:W-:-:S04]  /*c030*/  LEA R7, R7, R6, 0x18 ;  /* 0x0000000607077211 */ /* 0x002fc800078ec0ff */
[----:B------:R-:W-:-:S04]  /*c040*/  LEA R6, R0, R7, 0x3 ;  /* 0x0000000700067211 */ /* 0x000fc800078e18ff */
[----:B------:R-:W1:Y:S02]  /*c050*/  SYNCS.PHASECHK.TRANS64.TRYWAIT P3, [R6+URZ+0x64428], R9 ;  /* 0x06442809060075a7 */ /* 0x000e64000806017f */
[----:B-1----:R-:W-:Y:S05]  /*c060*/  @!P3 BRA `(.L_x_116) ;  /* 0x00000008005cb947 */ /* 0x002fea0003800000 */
.L_x_138:
[----:B------:R-:W-:Y:S01]  /*c070*/  UPRMT UR4, UR20, 0x9910, URZ ;  /* 0x0000991014047896 */ /* 0x000fe2000800003f */
[----:B-1----:R-:W-:-:S03]  /*c080*/  @P1 MOV R9, 0x10000 ;  /* 0x0001000000091802 */ /* 0x002fc60000000f00 */
[----:B------:R-:W-:Y:S01]  /*c090*/  UISETP.NE.AND UP0, UPT, UR4, 0x2, UPT ;  /* 0x000000020400788c */ /* 0x000fe2000bf05270 */
[----:B------:R1:W-:Y:S05]  /*c0a0*/  @P1 SYNCS.ARRIVE.TRANS64 RZ, [R6+URZ+0x64400], R9 ;  /* 0x0644000906ff19a7 */ /* 0x0003ea000800003f */
[----:B------:R-:W-:-:S13]  /*c0b0*/  PLOP3.LUT P3, PT, PT, PT, UP0, 0x80, 0x0 ;  /* 0x000000000000781c */ /* 0x000fda0003f6f008 */
[----:B-1----:R-:W-:Y:S05]  /*c0c0*/  @P3 BRA `(.L_x_117) ;  /* 0x0000000000043947 */ /* 0x002fea0003800000 */
[----:B------:R-:W-:Y:S01]  /*c0d0*/  BPT.TRAP 0x1 ;  /* 0x000000040000795c */ /* 0x000fe20000300000 */
.L_x_117:
[----:B------:R-:W-:Y:S05]  /*c0e0*/  @P0 BRA `(.L_x_118) ;  /* 0x0000000000040947 */ /* 0x000fea0003800000 */
[----:B------:R-:W-:Y:S01]  /*c0f0*/  BPT.TRAP 0x1 ;  /* 0x000000040000795c */ /* 0x000fe20000300000 */
.L_x_118:
        /* <DEDUP_REMOVED lines=12> */
[----:B------:R-:W-:-:S02]  /*c1c0*/  IADD3 R0, R0, 0x1, RZ ;  /* 0x0000000100007810 */ /* 0x000fc40007ffe0ff */
[----:B------:R-:W-:Y:S01]  /*c1d0*/  IADD3 R8, R8, 0x1, RZ ;  /* 0x0000000108087810 */ /* 0x000fe20007ffe0ff */
        /* <DEDUP_REMOVED lines=23> */
.L_x_115:
[----:B------:R-:W-:Y:S05]  /*c350*/  BSYNC B2 ;  /* 0x0000000000027941 */ /* 0x000fea0003800000 */
.L_x_114:
[C---:B------:R-:W-:Y:S02]  /*c360*/  ISETP.GT.AND P3, PT, R5.reuse, 0x4, PT ;  /* 0x000000040500780c */ /* 0x040fe40003f64270 */
[----:B------:R-:W-:-:S11]  /*c370*/  IADD3 R5, R5, -0x2, RZ ;  /* 0xfffffffe05057810 */ /* 0x000fd60007ffe0ff */
[----:B------:R-:W-:Y:S05]  /*c380*/  @P3 BRA `(.L_x_119) ;  /* 0xfffffff800343947 */ /* 0x000fea000383ffff */
[----:B------:R-:W-:Y:S05]  /*c390*/  BSYNC B1 ;  /* 0x0000000000017941 */ /* 0x000fea0003800000 */
.L_x_108:
[----:B------:R-:W-:Y:S01]  /*c3a0*/  IADD3 R17, R17, UR21, RZ ;  /* 0x0000001511117c10 */ /* 0x000fe2000fffe0ff */
[----:B------:R-:W-:Y:S01]  /*c3b0*/  ULDC UR4, c[0x0][0xa00] ;  /* 0x0002800000047ab9 */ /* 0x000fe20000000800 */
[----:B------:R-:W-:Y:S02]  /*c3c0*/  PRMT R5, RZ, 0x7610, R5 ;  /* 0x00007610ff057816 */ /* 0x000fe40000000005 */
[----:B------:R-:W-:-:S13]  /*c3d0*/  ISETP.GE.AND P3, PT, R17, UR4, PT ;  /* 0x0000000411007c0c */ /* 0x000fda000bf66270 */
[----:B------:R-:W-:Y:S05]  /*c3e0*/  @!P3 BRA `(.L_x_120) ;  /* 0xffffffec00a8b947 */ /* 0x000fea000383ffff */
[----:B------:R-:W-:Y:S05]  /*c3f0*/  BSYNC B0 ;  /* 0x0000000000007941 */ /* 0x000fea0003800000 */
.L_x_93:
[----:B------:R-:W-:Y:S05]  /*c400*/  EXIT ;  /* 0x000000000000794d */ /* 0x000fea0003800000 */
.L_x_17:
[----:B-1----:R-:W-:-:S04]  /*c410*/  MOV R3, UR6 ;  /* 0x0000000600037c02 */ /* 0x002fc80008000f00 */
[----:B------:R1:W2:Y:S03]  /*c420*/  SYNCS.PHASECHK.TRANS64.TRYWAIT P1, [R3+URZ+0x64450], R0 ;  /* 0x06445000030075a7 */ /* 0x0002a6000802017f */
[----:B--2---:R-:W-:Y:S05]  /*c430*/  @!P1 NANOSLEEP.SYNCS 0x989680 ;  /* 0x009896800000995d */ /* 0x004fea0003900000 */
[----:B------:R-:W2:Y:S02]  /*c440*/  @!P1 SYNCS.PHASECHK.TRANS64 P1, [R3+URZ+0x64450], R0 ;  /* 0x06445000030095a7 */ /* 0x000ea4000802007f */
[----:B--2---:R-:W-:Y:S05]  /*c450*/  @!P1 BRA `(.L_x_17) ;  /* 0xfffffffc00ec9947 */ /* 0x004fea000383ffff */
[----:B------:R-:W-:Y:S05]  /*c460*/  BRA `(.L_x_121) ;  /* 0xffffff4c00b07947 */ /* 0x000fea000383ffff */
.L_x_19:
[----:B-1----:R-:W-:-:S04]  /*c470*/  MOV R5, UR38 ;  /* 0x0000002600057c02 */ /* 0x002fc80008000f00 */
[----:B------:R1:W2:Y:S03]  /*c480*/  SYNCS.PHASECHK.TRANS64.TRYWAIT P1, [R5+URZ+0x64400], R0 ;  /* 0x06440000050075a7 */ /* 0x0002a6000802017f */
[----:B--2---:R-:W-:Y:S05]  /*c490*/  @!P1 NANOSLEEP.SYNCS 0x989680 ;  /* 0x009896800000995d */ /* 0x004fea0003900000 */
[----:B------:R-:W2:Y:S02]  /*c4a0*/  @!P1 SYNCS.PHASECHK.TRANS64 P1, [R5+URZ+0x64400], R0 ;  /* 0x06440000050095a7 */ /* 0x000ea4000802007f */
[----:B--2---:R-:W-:Y:S05]  /*c4b0*/  @!P1 BRA `(.L_x_19) ;  /* 0xfffffffc00ec9947 */ /* 0x004fea000383ffff */
[----:B------:R-:W-:Y:S05]  /*c4c0*/  BRA `(.L_x_122) ;  /* 0xffffff4c00d47947 */ /* 0x000fea000383ffff */
.L_x_20:
[----:B-1----:R-:W-:-:S04]  /*c4d0*/  MOV R0, UR5 ;  /* 0x0000000500007c02 */ /* 0x002fc80008000f00 */
[----:B------:R1:W2:Y:S03]  /*c4e0*/  SYNCS.PHASECHK.TRANS64.TRYWAIT P1, [R0+URZ+-0x8], R3 ;  /* 0xfffff803000075a7 */ /* 0x0002a6000802017f */
[----:B--2---:R-:W-:Y:S05]  /*c4f0*/  @!P1 NANOSLEEP.SYNCS 0x989680 ;  /* 0x009896800000995d */ /* 0x004fea0003900000 */
[----:B------:R-:W2:Y:S02]  /*c500*/  @!P1 SYNCS.PHASECHK.TRANS64 P1, [R0+URZ+-0x8], R3 ;  /* 0xfffff803000095a7 */ /* 0x000ea4000802007f */
[----:B--2---:R-:W-:Y:S05]  /*c510*/  @!P1 BRA `(.L_x_20) ;  /* 0xfffffffc00ec9947 */ /* 0x004fea000383ffff */
[----:B------:R-:W-:Y:S05]  /*c520*/  BRA `(.L_x_123) ;  /* 0xffffff4c00c47947 */ /* 0x000fea000383ffff */
.L_x_22:
[----:B-1----:R-:W-:-:S04]  /*c530*/  MOV R10, UR6 ;  /* 0x00000006000a7c02 */ /* 0x002fc80008000f00 */
[----:B------:R1:W2:Y:S03]  /*c540*/  SYNCS.PHASECHK.TRANS64.TRYWAIT P1, [R10+URZ+0x64400], R9 ;  /* 0x064400090a0075a7 */ /* 0x0002a6000802017f */
[----:B--2---:R-:W-:Y:S05]  /*c550*/  @!P1 NANOSLEEP.SYNCS 0x989680 ;  /* 0x009896800000995d */ /* 0x004fea0003900000 */
[----:B------:R-:W2:Y:S02]  /*c560*/  @!P1 SYNCS.PHASECHK.TRANS64 P1, [R10+URZ+0x64400], R9 ;  /* 0x064400090a0095a7 */ /* 0x000ea4000802007f */
[----:B--2---:R-:W-:Y:S05]  /*c570*/  @!P1 BRA `(.L_x_22) ;  /* 0xfffffffc00ec9947 */ /* 0x004fea000383ffff */
[----:B------:R-:W-:Y:S05]  /*c580*/  BRA `(.L_x_124) ;  /* 0xffffff7400cc7947 */ /* 0x000fea000383ffff */
.L_x_27:
[----:B-1----:R-:W-:-:S04]  /*c590*/  MOV R3, UR7 ;  /* 0x0000000700037c02 */ /* 0x002fc80008000f00 */
[----:B------:R1:W2:Y:S03]  /*c5a0*/  SYNCS.PHASECHK.TRANS64.TRYWAIT P2, [R3+URZ+0x64400], R0 ;  /* 0x06440000030075a7 */ /* 0x0002a6000804017f */
[----:B--2---:R-:W-:Y:S05]  /*c5b0*/  @!P2 NANOSLEEP.SYNCS 0x989680 ;  /* 0x009896800000a95d */ /* 0x004fea0003900000 */
[----:B------:R-:W2:Y:S02]  /*c5c0*/  @!P2 SYNCS.PHASECHK.TRANS64 P2, [R3+URZ+0x64400], R0 ;  /* 0x064400000300a5a7 */ /* 0x000ea4000804007f */
[----:B--2---:R-:W-:Y:S05]  /*c5d0*/  @!P2 BRA `(.L_x_27) ;  /* 0xfffffffc00eca947 */ /* 0x004fea000383ffff */
[----:B------:R-:W-:Y:S05]  /*c5e0*/  BRA `(.L_x_125) ;  /* 0xffffff7c00047947 */ /* 0x000fea000383ffff */
.L_x_31:
[----:B-1----:R-:W-:-:S04]  /*c5f0*/  MOV R10, UR10 ;  /* 0x0000000a000a7c02 */ /* 0x002fc80008000f00 */
[----:B------:R1:W2:Y:S03]  /*c600*/  SYNCS.PHASECHK.TRANS64.TRYWAIT P2, [R10+URZ+0x64400], R203 ;  /* 0x064400cb0a0075a7 */ /* 0x0002a6000804017f */
[----:B--2---:R-:W-:Y:S05]  /*c610*/  @!P2 NANOSLEEP.SYNCS 0x989680 ;  /* 0x009896800000a95d */ /* 0x004fea0003900000 */
[----:B------:R-:W2:Y:S02]  /*c620*/  @!P2 SYNCS.PHASECHK.TRANS64 P2, [R10+URZ+0x64400], R203 ;  /* 0x064400cb0a00a5a7 */ /* 0x000ea4000804007f */
[----:B--2---:R-:W-:Y:S05]  /*c630*/  @!P2 BRA `(.L_x_31) ;  /* 0xfffffffc00eca947 */ /* 0x004fea000383ffff */
[----:B------:R-:W-:Y:S05]  /*c640*/  BRA `(.L_x_30) ;  /* 0xffffffa800947947 */ /* 0x000fea000383ffff */
.L_x_51:
[----:B-1----:R-:W-:-:S04]  /*c650*/  MOV R3, UR4 ;  /* 0x0000000400037c02 */ /* 0x002fc80008000f00 */
[----:B------:R1:W2:Y:S03]  /*c660*/  SYNCS.PHASECHK.TRANS64.TRYWAIT P1, [R3+URZ+0x64498], R0 ;  /* 0x06449800030075a7 */ /* 0x0002a6000802017f */
[----:B--2---:R-:W-:Y:S05]  /*c670*/  @!P1 NANOSLEEP.SYNCS 0x989680 ;  /* 0x009896800000995d */ /* 0x004fea0003900000 */
[----:B------:R-:W2:Y:S02]  /*c680*/  @!P1 SYNCS.PHASECHK.TRANS64 P1, [R3+URZ+0x64498], R0 ;  /* 0x06449800030095a7 */ /* 0x000ea4000802007f */
[----:B--2---:R-:W-:Y:S05]  /*c690*/  @!P1 BRA `(.L_x_51) ;  /* 0xfffffffc00ec9947 */ /* 0x004fea000383ffff */
[----:B------:R-:W-:Y:S05]  /*c6a0*/  BRA `(.L_x_126) ;  /* 0xffffffb800907947 */ /* 0x000fea000383ffff */
.L_x_78:
[----:B------:R-:W-:Y:S01]  /*c6b0*/  BSSY B1, `(.L_x_127) ;  /* 0x0000006000017945 */ /* 0x000fe20003800000 */
[----:B------:R-:W-:-:S07]  /*c6c0*/  MOV R15, 0xffffffff ;  /* 0xffffffff000f7802 */ /* 0x000fce0000000f00 */
[----:B------:R-:W-:Y:S05]  /*c6d0*/  WARPSYNC.COLLECTIVE R15, `(.L_x_128) ;  /* 0x000000000f0c7348 */ /* 0x000fea0003c00000 */
[----:B------:R-:W-:Y:S02]  /*c6e0*/  ELECT P6, UR62, PT ;  /* 0x00000000003e782f */ /* 0x000fe400038c0000 */
[----:B------:R-:W-:Y:S01]  /*c6f0*/  MOV R14, UR62 ;  /* 0x0000003e000e7c02 */ /* 0x000fe20008000f00 */
[----:B------:R-:W-:Y:S10]  /*c700*/  ENDCOLLECTIVE ;  /* 0x000000000000791b */ /* 0x000ff40003800000 */
.L_x_128:
[----:B------:R-:W-:Y:S05]  /*c710*/  BSYNC B1 ;  /* 0x0000000000017941 */ /* 0x000fea0003800000 */
.L_x_127:
[----:B------:R-:W-:Y:S05]  /*c720*/  BRA `(.L_x_129) ;  /* 0xffffffe000947947 */ /* 0x000fea000383ffff */
.L_x_81:
[----:B-1----:R1:W2:Y:S02]  /*c730*/  SYNCS.PHASECHK.TRANS64.TRYWAIT P2, [R7+URZ+0x64460], R6 ;  /* 0x06446006070075a7 */ /* 0x0022a4000804017f */
[----:B--2---:R-:W-:Y:S05]  /*c740*/  @!P2 NANOSLEEP.SYNCS 0x989680 ;  /* 0x009896800000a95d */ /* 0x004fea0003900000 */
[----:B------:R-:W2:Y:S02]  /*c750*/  @!P2 SYNCS.PHASECHK.TRANS64 P2, [R7+URZ+0x64460], R6 ;  /* 0x064460060700a5a7 */ /* 0x000ea4000804007f */
[----:B--2---:R-:W-:Y:S05]  /*c760*/  @!P2 BRA `(.L_x_81) ;  /* 0xfffffffc00f0a947 */ /* 0x004fea000383ffff */
[----:B------:R-:W-:Y:S05]  /*c770*/  BRA `(.L_x_130) ;  /* 0xffffffe000b47947 */ /* 0x000fea000383ffff */
.L_x_86:
[----:B-1----:R1:W2:Y:S02]  /*c780*/  SYNCS.PHASECHK.TRANS64.TRYWAIT P2, [R7+URZ+0x644b0], R4 ;  /* 0x0644b004070075a7 */ /* 0x0022a4000804017f */
[----:B--2---:R-:W-:Y:S05]  /*c790*/  @!P2 NANOSLEEP.SYNCS 0x989680 ;  /* 0x009896800000a95d */ /* 0x004fea0003900000 */
[----:B------:R-:W2:Y:S02]  /*c7a0*/  @!P2 SYNCS.PHASECHK.TRANS64 P2, [R7+URZ+0x644b0], R4 ;  /* 0x0644b0040700a5a7 */ /* 0x000ea4000804007f */
[----:B--2---:R-:W-:Y:S05]  /*c7b0*/  @!P2 BRA `(.L_x_86) ;  /* 0xfffffffc00f0a947 */ /* 0x004fea000383ffff */
[----:B------:R-:W-:Y:S05]  /*c7c0*/  BRA `(.L_x_85) ;  /* 0xffffffe400807947 */ /* 0x000fea000383ffff */
.L_x_89:
[----:B-1----:R1:W2:Y:S02]  /*c7d0*/  SYNCS.PHASECHK.TRANS64.TRYWAIT P2, [R4+URZ+0x64460], R9 ;  /* 0x06446009040075a7 */ /* 0x0022a4000804017f */
[----:B--2---:R-:W-:Y:S05]  /*c7e0*/  @!P2 NANOSLEEP.SYNCS 0x989680 ;  /* 0x009896800000a95d */ /* 0x004fea0003900000 */
[----:B------:R-:W2:Y:S02]  /*c7f0*/  @!P2 SYNCS.PHASECHK.TRANS64 P2, [R4+URZ+0x64460], R9 ;  /* 0x064460090400a5a7 */ /* 0x000ea4000804007f */
[----:B--2---:R-:W-:Y:S05]  /*c800*/  @!P2 BRA `(.L_x_89) ;  /* 0xfffffffc00f0a947 */ /* 0x004fea000383ffff */
[----:B------:R-:W-:Y:S05]  /*c810*/  BRA `(.L_x_131) ;  /* 0xffffffe400947947 */ /* 0x000fea000383ffff */
.L_x_94:
[----:B------:R-:W-:Y:S01]  /*c820*/  BSSY B1, `(.L_x_132) ;  /* 0x0000006000017945 */ /* 0x000fe20003800000 */
[----:B------:R-:W-:-:S07]  /*c830*/  MOV R15, 0xffffffff ;  /* 0xffffffff000f7802 */ /* 0x000fce0000000f00 */
[----:B------:R-:W-:Y:S05]  /*c840*/  WARPSYNC.COLLECTIVE R15, `(.L_x_133) ;  /* 0x000000000f0c7348 */ /* 0x000fea0003c00000 */
[----:B------:R-:W-:Y:S02]  /*c850*/  ELECT P6, UR62, PT ;  /* 0x00000000003e782f */ /* 0x000fe400038c0000 */
[----:B------:R-:W-:Y:S01]  /*c860*/  MOV R14, UR62 ;  /* 0x0000003e000e7c02 */ /* 0x000fe20008000f00 */
[----:B------:R-:W-:Y:S10]  /*c870*/  ENDCOLLECTIVE ;  /* 0x000000000000791b */ /* 0x000ff40003800000 */
.L_x_133:
[----:B------:R-:W-:Y:S05]  /*c880*/  BSYNC B1 ;  /* 0x0000000000017941 */ /* 0x000fea0003800000 */
.L_x_132:
[----:B------:R-:W-:Y:S05]  /*c890*/  BRA `(.L_x_134) ;  /* 0xffffffe800e47947 */ /* 0x000fea000383ffff */
.L_x_97:
[----:B-1----:R1:W2:Y:S02]  /*c8a0*/  SYNCS.PHASECHK.TRANS64.TRYWAIT P4, [R8+URZ+0x64428], R7 ;  /* 0x06442807080075a7 */ /* 0x0022a4000808017f */
[----:B--2---:R-:W-:Y:S05]  /*c8b0*/  @!P4 NANOSLEEP.SYNCS 0x989680 ;  /* 0x009896800000c95d */ /* 0x004fea0003900000 */
[----:B------:R-:W2:Y:S02]  /*c8c0*/  @!P4 SYNCS.PHASECHK.TRANS64 P4, [R8+URZ+0x64428], R7 ;  /* 0x064428070800c5a7 */ /* 0x000ea4000808007f */
[----:B--2---:R-:W-:Y:S05]  /*c8d0*/  @!P4 BRA `(.L_x_97) ;  /* 0xfffffffc00f0c947 */ /* 0x004fea000383ffff */
[----:B------:R-:W-:Y:S05]  /*c8e0*/  BRA `(.L_x_135) ;  /* 0xffffffe800fc7947 */ /* 0x000fea000383ffff */
.L_x_102:
[----:B-1----:R1:W2:Y:S02]  /*c8f0*/  SYNCS.PHASECHK.TRANS64.TRYWAIT P4, [R5+URZ+0x644b0], R8 ;  /* 0x0644b008050075a7 */ /* 0x0022a4000808017f */
[----:B--2---:R-:W-:Y:S05]  /*c900*/  @!P4 NANOSLEEP.SYNCS 0x989680 ;  /* 0x009896800000c95d */ /* 0x004fea0003900000 */
[----:B------:R-:W2:Y:S02]  /*c910*/  @!P4 SYNCS.PHASECHK.TRANS64 P4, [R5+URZ+0x644b0], R8 ;  /* 0x0644b0080500c5a7 */ /* 0x000ea4000808007f */
[----:B--2---:R-:W-:Y:S05]  /*c920*/  @!P4 BRA `(.L_x_102) ;  /* 0xfffffffc00f0c947 */ /* 0x004fea000383ffff */
[----:B------:R-:W-:Y:S05]  /*c930*/  BRA `(.L_x_101) ;  /* 0xffffffec00c47947 */ /* 0x000fea000383ffff */
.L_x_105:
[----:B-1----:R1:W2:Y:S02]  /*c940*/  SYNCS.PHASECHK.TRANS64.TRYWAIT P3, [R7+URZ+0x64428], R8 ;  /* 0x06442808070075a7 */ /* 0x0022a4000806017f */
[----:B--2---:R-:W-:Y:S05]  /*c950*/  @!P3 NANOSLEEP.SYNCS 0x989680 ;  /* 0x009896800000b95d */ /* 0x004fea0003900000 */
[----:B------:R-:W2:Y:S02]  /*c960*/  @!P3 SYNCS.PHASECHK.TRANS64 P3, [R7+URZ+0x64428], R8 ;  /* 0x064428080700b5a7 */ /* 0x000ea4000806007f */
[----:B--2---:R-:W-:Y:S05]  /*c970*/  @!P3 BRA `(.L_x_105) ;  /* 0xfffffffc00f0b947 */ /* 0x004fea000383ffff */
[----:B------:R-:W-:Y:S05]  /*c980*/  BRA `(.L_x_136) ;  /* 0xffffffec00dc7947 */ /* 0x000fea000383ffff */
.L_x_111:
[----:B-1----:R1:W2:Y:S02]  /*c990*/  SYNCS.PHASECHK.TRANS64.TRYWAIT P3, [R6+URZ+0x64428], R9 ;  /* 0x06442809060075a7 */ /* 0x0022a4000806017f */
[----:B--2---:R-:W-:Y:S05]  /*c9a0*/  @!P3 NANOSLEEP.SYNCS 0x989680 ;  /* 0x009896800000b95d */ /* 0x004fea0003900000 */
[----:B------:R-:W2:Y:S02]  /*c9b0*/  @!P3 SYNCS.PHASECHK.TRANS64 P3, [R6+URZ+0x64428], R9 ;  /* 0x064428090600b5a7 */ /* 0x000ea4000806007f */
[----:B--2---:R-:W-:Y:S05]  /*c9c0*/  @!P3 BRA `(.L_x_111) ;  /* 0xfffffffc00f0b947 */ /* 0x004fea000383ffff */
[----:B------:R-:W-:Y:S05]  /*c9d0*/  BRA `(.L_x_137) ;  /* 0xfffffff000c47947 */ /* 0x000fea000383ffff */
.L_x_116:
[----:B-1----:R1:W2:Y:S02]  /*c9e0*/  SYNCS.PHASECHK.TRANS64.TRYWAIT P3, [R6+URZ+0x64428], R9 ;  /* 0x06442809060075a7 */ /* 0x0022a4000806017f */
[----:B--2---:R-:W-:Y:S05]  /*c9f0*/  @!P3 NANOSLEEP.SYNCS 0x989680 ;  /* 0x009896800000b95d */ /* 0x004fea0003900000 */
[----:B------:R-:W2:Y:S02]  /*ca00*/  @!P3 SYNCS.PHASECHK.TRANS64 P3, [R6+URZ+0x64428], R9 ;  /* 0x064428090600b5a7 */ /* 0x000ea4000806007f */
[----:B--2---:R-:W-:Y:S05]  /*ca10*/  @!P3 BRA `(.L_x_116) ;  /* 0xfffffffc00f0b947 */ /* 0x004fea000383ffff */
[----:B------:R-:W-:Y:S05]  /*ca20*/  BRA `(.L_x_138) ;  /* 0xfffffff400907947 */ /* 0x000fea000383ffff */
        .weak           $__internal_0_$__cuda_sm20_rcp_rn_f32_slowpath
        .type           $__internal_0_$__cuda_sm20_rcp_rn_f32_slowpath,@function
        .size           $__internal_0_$__cuda_sm20_rcp_rn_f32_slowpath,(.L_x_144 - $__internal_0_$__cuda_sm20_rcp_rn_f32_slowpath)
$__internal_0_$__cuda_sm20_rcp_rn_f32_slowpath:
[----:B------:R-:W-:Y:S01]  /*ca30*/  SHF.L.U32 R4, R5, 0x1, RZ ;  /* 0x0000000105047819 */ /* 0x000fe200000006ff */
[----:B------:R-:W-:Y:S03]  /*ca40*/  BSSY B2, `(.L_x_139) ;  /* 0x0000030000027945 */ /* 0x000fe60003800000 */
[----:B------:R-:W-:-:S04]  /*ca50*/  SHF.R.U32.HI R152, RZ, 0x18, R4 ;  /* 0x00000018ff987819 */ /* 0x000fc80000011604 */
[----:B------:R-:W-:-:S13]  /*ca60*/  ISETP.NE.U32.AND P0, PT, R152, RZ, PT ;  /* 0x000000ff9800720c */ /* 0x000fda0003f05070 */
[----:B------:R-:W-:Y:S05]  /*ca70*/  @P0 BRA `(.L_x_140) ;  /* 0x0000000000280947 */ /* 0x000fea0003800000 */
[----:B------:R-:W-:-:S04]  /*ca80*/  SHF.L.U32 R4, R5, 0x1, RZ ;  /* 0x0000000105047819 */ /* 0x000fc800000006ff */
[----:B------:R-:W-:-:S13]  /*ca90*/  ISETP.NE.AND P0, PT, R4, RZ, PT ;  /* 0x000000ff0400720c */ /* 0x000fda0003f05270 */
[----:B------:R-:W-:Y:S01]  /*caa0*/  @P0 FFMA R13, R5, 1.84467440737095516160e+19, RZ ;  /* 0x5f800000050d0823 */ /* 0x000fe200000000ff */
[----:B------:R-:W-:Y:S08]  /*cab0*/  @!P0 MUFU.RCP R12, R5 ;  /* 0x00000005000c8308 */ /* 0x000ff00000001000 */
[----:B------:R-:W1:Y:S02]  /*cac0*/  @P0 MUFU.RCP R4, R13 ;  /* 0x0000000d00040308 */ /* 0x000e640000001000 */
[----:B-1----:R-:W-:-:S04]  /*cad0*/  @P0 FFMA R14, R13, R4, -1 ;  /* 0xbf8000000d0e0423 */ /* 0x002fc80000000004 */
[----:B------:R-:W-:-:S04]  /*cae0*/  @P0 FADD.FTZ R15, -R14, -RZ ;  /* 0x800000ff0e0f0221 */ /* 0x000fc80000010100 */
[----:B------:R-:W-:-:S04]  /*caf0*/  @P0 FFMA R4, R4, R15, R4 ;  /* 0x0000000f04040223 */ /* 0x000fc80000000004 */
[----:B------:R-:W-:Y:S01]  /*cb00*/  @P0 FFMA R12, R4, 1.84467440737095516160e+19, RZ ;  /* 0x5f800000040c0823 */ /* 0x000fe200000000ff */
[----:B------:R-:W-:Y:S06]  /*cb10*/  BRA `(.L_x_141) ;  /* 0x0000000000887947 */ /* 0x000fec0003800000 */
.L_x_140:
[----:B------:R-:W-:-:S04]  /*cb20*/  IADD3 R154, R152, -0xfd, RZ ;  /* 0xffffff03989a7810 */ /* 0x000fc80007ffe0ff */
[----:B------:R-:W-:-:S13]  /*cb30*/  ISETP.GT.U32.AND P0, PT, R154, 0x1, PT ;  /* 0x000000019a00780c */ /* 0x000fda0003f04070 */
[----:B------:R-:W-:Y:S05]  /*cb40*/  @P0 BRA `(.L_x_142) ;  /* 0x0000000000780947 */ /* 0x000fea0003800000 */
[----:B------:R-:W-:Y:S02]  /*cb50*/  LOP3.LUT R4, R5, 0x7fffff, RZ, 0xc0, !PT ;  /* 0x007fffff05047812 */ /* 0x000fe400078ec0ff */
[----:B------:R-:W-:Y:S02]  /*cb60*/  MOV R15, 0x3 ;  /* 0x00000003000f7802 */ /* 0x000fe40000000f00 */
[----:B------:R-:W-:Y:S02]  /*cb70*/  LOP3.LUT R4, R4, 0x3f800000, RZ, 0xfc, !PT ;  /* 0x3f80000004047812 */ /* 0x000fe400078efcff */
[----:B------:R-:W-:Y:S02]  /*cb80*/  SHF.L.U32 R15, R15, R154, RZ ;  /* 0x0000009a0f0f7219 */ /* 0x000fe400000006ff */
[----:B------:R-:W1:Y:S02]  /*cb90*/  MUFU.RCP R13, R4 ;  /* 0x00000004000d7308 */ /* 0x000e640000001000 */
[----:B-1----:R-:W-:-:S04]  /*cba0*/  FFMA R12, R4, R13, -1 ;  /* 0xbf800000040c7423 */ /* 0x002fc8000000000d */
[----:B------:R-:W-:-:S04]  /*cbb0*/  FADD.FTZ R12, -R12, -RZ ;  /* 0x800000ff0c0c7221 */ /* 0x000fc80000010100 */
[CCC-:B------:R-:W-:Y:S01]  /*cbc0*/  FFMA.RM R14, R13.reuse, R12.reuse, R13.reuse ;  /* 0x0000000c0d0e7223 */ /* 0x1c0fe2000000400d */
[----:B------:R-:W-:-:S04]  /*cbd0*/  FFMA.RP R13, R13, R12, R13 ;  /* 0x0000000c0d0d7223 */ /* 0x000fc8000000800d */
[C---:B------:R-:W-:Y:S02]  /*cbe0*/  LOP3.LUT R12, R14.reuse, 0x7fffff, RZ, 0xc0, !PT ;  /* 0x007fffff0e0c7812 */ /* 0x040fe400078ec0ff */
[----:B------:R-:W-:Y:S02]  /*cbf0*/  FSETP.NEU.FTZ.AND P0, PT, R14, R13, PT ;  /* 0x0000000d0e00720b */ /* 0x000fe40003f1d000 */
[----:B------:R-:W-:Y:S02]  /*cc00*/  LOP3.LUT R12, R12, 0x800000, RZ, 0xfc, !PT ;  /* 0x008000000c0c7812 */ /* 0x000fe400078efcff */
[----:B------:R-:W-:Y:S02]  /*cc10*/  SEL R13, RZ, 0xffffffff, !P0 ;  /* 0xffffffffff0d7807 */ /* 0x000fe40004000000 */
[----:B------:R-:W-:Y:S02]  /*cc20*/  LOP3.LUT R15, R15, R12, RZ, 0xc0, !PT ;  /* 0x0000000c0f0f7212 */ /* 0x000fe400078ec0ff */
[----:B------:R-:W-:-:S02]  /*cc30*/  IADD3 R13, -R13, RZ, RZ ;  /* 0x000000ff0d0d7210 */ /* 0x000fc40007ffe1ff */
[-C--:B------:R-:W-:Y:S02]  /*cc40*/  SHF.R.U32.HI R15, RZ, R154.reuse, R15 ;  /* 0x0000009aff0f7219 */ /* 0x080fe4000001160f */
[----:B------:R-:W-:Y:S02]  /*cc50*/  LOP3.LUT P1, RZ, R13, R154, R12, 0xf8, !PT ;  /* 0x0000009a0dff7212 */ /* 0x000fe4000782f80c */
[C---:B------:R-:W-:Y:S02]  /*cc60*/  LOP3.LUT P0, RZ, R15.reuse, 0x1, RZ, 0xc0, !PT ;  /* 0x000000010fff7812 */ /* 0x040fe4000780c0ff */
[----:B------:R-:W-:Y:S02]  /*cc70*/  LOP3.LUT P2, RZ, R15, 0x2, RZ, 0xc0, !PT ;  /* 0x000000020fff7812 */ /* 0x000fe4000784c0ff */
[----:B------:R-:W-:Y:S02]  /*cc80*/  IADD3 R13, R152, -0xfc, RZ ;  /* 0xffffff04980d7810 */ /* 0x000fe40007ffe0ff */
[----:B------:R-:W-:-:S02]  /*cc90*/  PLOP3.LUT P0, PT, P0, P1, P2, 0xe0, 0x0 ;  /* 0x000000000000781c */ /* 0x000fc40000703c20 */
[----:B------:R-:W-:Y:S02]  /*cca0*/  LOP3.LUT P1, RZ, R5, 0x7fffff, RZ, 0xc0, !PT ;  /* 0x007fffff05ff7812 */ /* 0x000fe4000782c0ff */
[----:B------:R-:W-:Y:S02]  /*ccb0*/  SEL R4, RZ, 0x1, !P0 ;  /* 0x00000001ff047807 */ /* 0x000fe40004000000 */
[----:B------:R-:W-:Y:S02]  /*ccc0*/  SHF.R.U32.HI R12, RZ, R13, R12 ;  /* 0x0000000dff0c7219 */ /* 0x000fe4000001160c */
[----:B------:R-:W-:-:S04]  /*ccd0*/  IADD3 R4, -R4, RZ, RZ ;  /* 0x000000ff04047210 */ /* 0x000fc80007ffe1ff */
[----:B------:R-:W-:-:S13]  /*cce0*/  ISETP.GE.AND P0, PT, R4, RZ, PT ;  /* 0x000000ff0400720c */ /* 0x000fda0003f06270 */
[----:B------:R-:W-:-:S04]  /*ccf0*/  @!P0 IADD3 R12, R12, 0x1, RZ ;  /* 0x000000010c0c8810 */ /* 0x000fc80007ffe0ff */
[----:B------:R-:W-:-:S04]  /*cd00*/  @!P1 SHF.L.U32 R12, R12, 0x1, RZ ;  /* 0x000000010c0c9819 */ /* 0x000fc800000006ff */
[----:B------:R-:W-:Y:S01]  /*cd10*/  LOP3.LUT R12, R12, 0x80000000, R5, 0xf8, !PT ;  /* 0x800000000c0c7812 */ /* 0x000fe200078ef805 */
[----:B------:R-:W-:Y:S06]  /*cd20*/  BRA `(.L_x_141) ;  /* 0x0000000000047947 */ /* 0x000fec0003800000 */
.L_x_142:
[----:B------:R1:W2:Y:S02]  /*cd30*/  MUFU.RCP R12, R5 ;  /* 0x00000005000c7308 */ /* 0x0002a40000001000 */
.L_x_141:
[----:B------:R-:W-:Y:S05]  /*cd40*/  BSYNC B2 ;  /* 0x0000000000027941 */ /* 0x000fea0003800000 */
.L_x_139:
[----:B------:R-:W-:Y:S02]  /*cd50*/  MOV R4, R10 ;  /* 0x0000000a00047202 */ /* 0x000fe40000000f00 */
[----:B-1----:R-:W-:-:S04]  /*cd60*/  MOV R5, 0x0 ;  /* 0x0000000000057802 */ /* 0x002fc80000000f00 */
[----:B--2---:R-:W-:Y:S05]  /*cd70*/  RET.REL.NODEC R4 `(_ZN7cutlass13device_kernelINS_4fmha6kernel28FmhaKernelTmaWarpSpecializedINS1_10collective30FmhaMainloopTmaWarpSpecializedINS_6half_tEffN4cute5tupleIJNS7_1CILi128EEESA_NS9_ILi256EEEEEENS8_IJiNS9_ILi1EEENS8_IJiiEEEEEESF_SF_NS4_13DefaultFusionEJNS2_6OptionILNS2_3TagE0ENS9_ILb1EEEEENSH_ILSI_2ESJ_EEEEENS4_15FmhaFwdEpilogueIS6_fNS8_IJNS9_ILi64EEESB_SA_EEEEENS2_23PersistentTileSchedulerEJSK_SL_EEEEEvNT_6ParamsE) ;  /* 0xffffff3004a07950 */ /* 0x004fea0003c3ffff */
.L_x_143:
[----:B------:R-:W-:-:S00]  /*cd80*/  BRA `(.L_x_143) ;  /* 0xfffffffc00fc7947 */ /* 0x000fc0000383ffff */
[----:B------:R-:W-:-:S00]  /*cd90*/  NOP ;  /* 0x0000000000007918 */ /* 0x000fc00000000000 */
        /* <DEDUP_REMOVED lines=14> */
.L_x_144:


//--------------------- .nv.global.init           --------------------------
	.section	.nv.global.init,"aw",@progbits
.nv.global.init:
	.type		$str$24,@object
	.size		$str$24,($str$25 - $str$24)
$str$24:
        /*0000*/ 	.byte	0x28, 0x61, 0x64, 0x64, 0x72, 0x65, 0x73, 0x73, 0x20, 0x26, 0x20, 0x6d, 0x61, 0x73, 0x6b, 0x29
        /*0010*/ 	.byte	0x20, 0x3d, 0x3d, 0x20, 0x30, 0x00
	.type		$str$25,@object
	.size		$str$25,(__unnamed_1 - $str$25)
$str$25:
        /*0016*/ 	.byte	0x2f, 0x74, 0x6d, 0x70, 0x2f, 0x63, 0x75, 0x74, 0x6c, 0x61, 0x73, 0x73, 0x5f, 0x73, 0x77, 0x65
        /*0026*/ 	.byte	0x65, 0x70, 0x5f, 0x73, 0x72, 0x63, 0x2f, 0x69, 0x6e, 0x63, 0x6c, 0x75, 0x64, 0x65, 0x2f, 0x63
        /*0036*/ 	.byte	0x75, 0x74, 0x65, 0x2f, 0x70, 0x6f, 0x69, 0x6e, 0x74, 0x65, 0x72, 0x5f, 0x66, 0x6c, 0x61, 0x67
        /*0046*/ 	.byte	0x67, 0x65, 0x64, 0x2e, 0x68, 0x70, 0x70, 0x00
	.type		__unnamed_1,@object
	.size		__unnamed_1,(__unnamed_2 - __unnamed_1)
__unnamed_1:
        /*004e*/ 	.byte	0x61, 0x75, 0x74, 0x6f, 0x20, 0x63, 0x75, 0x74, 0x65, 0x3a, 0x3a, 0x61, 0x73, 0x5f, 0x70, 0x6f
        /* <DEDUP_REMOVED lines=27> */
        /*020e*/ 	.byte	0x3e, 0x3e, 0x3e, 0x3e, 0x3e, 0x5d, 0x00
	.type		__unnamed_2,@object
	.size		__unnamed_2,(.L_1 - __unnamed_2)
__unnamed_2:
        /* <DEDUP_REMOVED lines=29> */
.L_1:


//--------------------- .nv.shared._ZN7cutlass13device_kernelINS_4fmha6kernel28FmhaKernelTmaWarpSpecializedINS1_10collective30FmhaMainloopTmaWarpSpecializedINS_6half_tEffN4cute5tupleIJNS7_1CILi128EEESA_NS9_ILi256EEEEEENS8_IJiNS9_ILi1EEENS8_IJiiEEEEEESF_SF_NS4_13DefaultFusionEJNS2_6OptionILNS2_3TagE0ENS9_ILb1EEEEENSH_ILSI_2ESJ_EEEEENS4_15FmhaFwdEpilogueIS6_fNS8_IJNS9_ILi64EEESB_SA_EEEEENS2_23PersistentTileSchedulerEJSK_SL_EEEEEvNT_6ParamsE --------------------------
	.section	.nv.shared._ZN7cutlass13device_kernelINS_4fmha6kernel28FmhaKernelTmaWarpSpecializedINS1_10collective30FmhaMainloopTmaWarpSpecializedINS_6half_tEffN4cute5tupleIJNS7_1CILi128EEESA_NS9_ILi256EEEEEENS8_IJiNS9_ILi1EEENS8_IJiiEEEEEESF_SF_NS4_13DefaultFusionEJNS2_6OptionILNS2_3TagE0ENS9_ILb1EEEEENSH_ILSI_2ESJ_EEEEENS4_15FmhaFwdEpilogueIS6_fNS8_IJNS9_ILi64EEESB_SA_EEEEENS2_23PersistentTileSchedulerEJSK_SL_EEEEEvNT_6ParamsE,"aw",@nobits
	.sectionflags	@""
	.align	16
	.zero		1024


//--------------------- .nv.shared.reserved.0     --------------------------
	.section	.nv.shared.reserved.0,"aw",@nobits
	.weak		__nv_reservedSMEM_offset_0_alias
	.size		__nv_reservedSMEM_offset_0_alias, 0, 0
	.other		__nv_reservedSMEM_offset_0_alias,@"STO_CUDA_RESERVED_SHARED STV_DEFAULT"
__nv_reservedSMEM_offset_0_alias:
	.zero		0


//--------------------- .nv.global                --------------------------
	.section	.nv.global,"aw",@nobits
.nv.global:
	.type		_ZN39_INTERNAL_d189b052_4_k_cu_b203e04d_32504cute1_E,@object
	.size		_ZN39_INTERNAL_d189b052_4_k_cu_b203e04d_32504cute1_E,(_ZN39_INTERNAL_d189b052_4_k_cu_b203e04d_32504cuda3std3__45__cpo6cbeginE - _ZN39_INTERNAL_d189b052_4_k_cu_b203e04d_32504cute1_E)
_ZN39_INTERNAL_d189b052_4_k_cu_b203e04d_32504cute1_E:
	.zero		1
	.type		_ZN39_INTERNAL_d189b052_4_k_cu_b203e04d_32504cuda3std3__45__cpo6cbeginE,@object
	.size		_ZN39_INTERNAL_d189b052_4_k_cu_b203e04d_32504cuda3std3__45__cpo6cbeginE,(_ZN39_INTERNAL_d189b052_4_k_cu_b203e04d_32504cuda3std3__48in_placeE - _ZN39_INTERNAL_d189b052_4_k_cu_b203e04d_32504cuda3std3__45__cpo6cbeginE)
_ZN39_INTERNAL_d189b052_4_k_cu_b203e04d_32504cuda3std3__45__cpo6cbeginE:
	.zero		1
	.type		_ZN39_INTERNAL_d189b052_4_k_cu_b203e04d_32504cuda3std3__48in_placeE,@object
	.size		_ZN39_INTERNAL_d189b052_4_k_cu_b203e04d_32504cuda3std3__48in_placeE,(_ZN39_INTERNAL_d189b052_4_k_cu_b203e04d_32504cuda3std6ranges3__45__cpo9iter_moveE - _ZN39_INTERNAL_d189b052_4_k_cu_b203e04d_32504cuda3std3__48in_placeE)
_ZN39_INTERNAL_d189b052_4_k_cu_b203e04d_32504cuda3std3__48in_placeE:
	.zero		1
	.type		_ZN39_INTERNAL_d189b052_4_k_cu_b203e04d_32504cuda3std6ranges3__45__cpo9iter_moveE,@object
	.size		_ZN39_INTERNAL_d189b052_4_k_cu_b203e04d_32504cuda3std6ranges3__45__cpo9iter_moveE,(_ZN39_INTERNAL_d189b052_4_k_cu_b203e04d_32504cuda3std3__45__cpo5beginE - _ZN39_INTERNAL_d189b052_4_k_cu_b203e04d_32504cuda3std6ranges3__45__cpo9iter_moveE)
_ZN39_INTERNAL_d189b052_4_k_cu_b203e04d_32504cuda3std6ranges3__45__cpo9iter_moveE:
	.zero		1
	.type		_ZN39_INTERNAL_d189b052_4_k_cu_b203e04d_32504cuda3std3__45__cpo5beginE,@object
	.size		_ZN39_INTERNAL_d189b052_4_k_cu_b203e04d_32504cuda3std3__45__cpo5beginE,(_ZN39_INTERNAL_d189b052_4_k_cu_b203e04d_32504cuda3std3__441_GLOBAL__N__d189b052_4_k_cu_b203e04d_32506ignoreE - _ZN39_INTERNAL_d189b052_4_k_cu_b203e04d_32504cuda3std3__45__cpo5beginE)
_ZN39_INTERNAL_d189b052_4_k_cu_b203e04d_32504cuda3std3__45__cpo5beginE:
	.zero		1
	.type		_ZN39_INTERNAL_d189b052_4_k_cu_b203e04d_32504cuda3std3__441_GLOBAL__N__d189b052_4_k_cu_b203e04d_32506ignoreE,@object
	.size		_ZN39_INTERNAL_d189b052_4_k_cu_b203e04d_32504cuda3std3__441_GLOBAL__N__d189b052_4_k_cu_b203e04d_32506ignoreE,(_ZN39_INTERNAL_d189b052_4_k_cu_b203e04d_32504cute7productE - _ZN39_INTERNAL_d189b052_4_k_cu_b203e04d_32504cuda3std3__441_GLOBAL__N__d189b052_4_k_cu_b203e04d_32506ignoreE)
_ZN39_INTERNAL_d189b052_4_k_cu_b203e04d_32504cuda3std3__441_GLOBAL__N__d189b052_4_k_cu_b203e04d_32506ignoreE:
	.zero		1
	.type		_ZN39_INTERNAL_d189b052_4_k_cu_b203e04d_32504cute7productE,@object
	.size		_ZN39_INTERNAL_d189b052_4_k_cu_b203e04d_32504cute7productE,(_ZN39_INTERNAL_d189b052_4_k_cu_b203e04d_32504cuda3std3__45__cpo3endE - _ZN39_INTERNAL_d189b052_4_k_cu_b203e04d_32504cute7productE)
_ZN39_INTERNAL_d189b052_4_k_cu_b203e04d_32504cute7productE:
	.zero		1
	.type		_ZN39_INTERNAL_d189b052_4_k_cu_b203e04d_32504cuda3std3__45__cpo3endE,@object
	.size		_ZN39_INTERNAL_d189b052_4_k_cu_b203e04d_32504cuda3std3__45__cpo3endE,(_ZN39_INTERNAL_d189b052_4_k_cu_b203e04d_32504cuda3std3__419piecewise_constructE - _ZN39_INTERNAL_d189b052_4_k_cu_b203e04d_32504cuda3std3__45__cpo3endE)
_ZN39_INTERNAL_d189b052_4_k_cu_b203e04d_32504cuda3std3__45__cpo3endE:
	.zero		1
	.type		_ZN39_INTERNAL_d189b052_4_k_cu_b203e04d_32504cuda3std3__419piecewise_constructE,@object
	.size		_ZN39_INTERNAL_d189b052_4_k_cu_b203e04d_32504cuda3std3__419piecewise_constructE,(_ZN39_INTERNAL_d189b052_4_k_cu_b203e04d_32504cuda3std3__45__cpo4cendE - _ZN39_INTERNAL_d189b052_4_k_cu_b203e04d_32504cuda3std3__419piecewise_constructE)
_ZN39_INTERNAL_d189b052_4_k_cu_b203e04d_32504cuda3std3__419piecewise_constructE:
	.zero		1
	.type		_ZN39_INTERNAL_d189b052_4_k_cu_b203e04d_32504cuda3std3__45__cpo4cendE,@object
	.size		_ZN39_INTERNAL_d189b052_4_k_cu_b203e04d_32504cuda3std3__45__cpo4cendE,(_ZN39_INTERNAL_d189b052_4_k_cu_b203e04d_32504cuda3std6ranges3__45__cpo4swapE - _ZN39_INTERNAL_d189b052_4_k_cu_b203e04d_32504cuda3std3__45__cpo4cendE)
_ZN39_INTERNAL_d189b052_4_k_cu_b203e04d_32504cuda3std3__45__cpo4cendE:
	.zero		1
	.type		_ZN39_INTERNAL_d189b052_4_k_cu_b203e04d_32504cuda3std6ranges3__45__cpo4swapE,@object
	.size		_ZN39_INTERNAL_d189b052_4_k_cu_b203e04d_32504cuda3std6ranges3__45__cpo4swapE,(.L_9 - _ZN39_INTERNAL_d189b052_4_k_cu_b203e04d_32504cuda3std6ranges3__45__cpo4swapE)
_ZN39_INTERNAL_d189b052_4_k_cu_b203e04d_32504cuda3std6ranges3__45__cpo4swapE:
	.zero		1
.L_9:


//--------------------- .nv.constant0._ZN7cutlass13device_kernelINS_4fmha6kernel28FmhaKernelTmaWarpSpecializedINS1_10collective30FmhaMainloopTmaWarpSpecializedINS_6half_tEffN4cute5tupleIJNS7_1CILi128EEESA_NS9_ILi256EEEEEENS8_IJiNS9_ILi1EEENS8_IJiiEEEEEESF_SF_NS4_13DefaultFusionEJNS2_6OptionILNS2_3TagE0ENS9_ILb1EEEEENSH_ILSI_2ESJ_EEEEENS4_15FmhaFwdEpilogueIS6_fNS8_IJNS9_ILi64EEESB_SA_EEEEENS2_23PersistentTileSchedulerEJSK_SL_EEEEEvNT_6ParamsE --------------------------
	.section	.nv.constant0._ZN7cutlass13device_kernelINS_4fmha6kernel28FmhaKernelTmaWarpSpecializedINS1_10collective30FmhaMainloopTmaWarpSpecializedINS_6half_tEffN4cute5tupleIJNS7_1CILi128EEESA_NS9_ILi256EEEEEENS8_IJiNS9_ILi1EEENS8_IJiiEEEEEESF_SF_NS4_13DefaultFusionEJNS2_6OptionILNS2_3TagE0ENS9_ILb1EEEEENSH_ILSI_2ESJ_EEEEENS4_15FmhaFwdEpilogueIS6_fNS8_IJNS9_ILi64EEESB_SA_EEEEENS2_23PersistentTileSchedulerEJSK_SL_EEEEEvNT_6ParamsE,"a",@progbits
	.sectionflags	@""
	.align	4
.nv.constant0._ZN7cutlass13device_kernelINS_4fmha6kernel28FmhaKernelTmaWarpSpecializedINS1_10collective30FmhaMainloopTmaWarpSpecializedINS_6half_tEffN4cute5tupleIJNS7_1CILi128EEESA_NS9_ILi256EEEEEENS8_IJiNS9_ILi1EEENS8_IJiiEEEEEESF_SF_NS4_13DefaultFusionEJNS2_6OptionILNS2_3TagE0ENS9_ILb1EEEEENSH_ILSI_2ESJ_EEEEENS4_15FmhaFwdEpilogueIS6_fNS8_IJNS9_ILi64EEESB_SA_EEEEENS2_23PersistentTileSchedulerEJSK_SL_EEEEEvNT_6ParamsE:
	.zero		2688


//--------------------- SYMBOLS --------------------------

	.type		.nv.reservedSmem.offset0,@object
	.size		.nv.reservedSmem.offset0,0x4
	.type		__assertfail,@function
